	.target	sm_103a

	.elftype	@"ET_EXEC"


//--------------------- .note.nv.tkinfo           --------------------------
	.section	.note.nv.tkinfo,"",@"SHT_NOTE"
	.sectionflags	@"SHF_NOTE_NV_TKINFO"
	.tkinfo
        /*0018*/ 	.word	0x00000002
        /*0030*/ 	.string	""
        /*0030*/ 	.string	"ptxas"
        /*0030*/ 	.string	"Cuda compilation tools, release 13.0, V13.0.88"
        /*0030*/ 	.string	"Build cuda_13.0.r13.0/compiler.36424714_0"
        /*0030*/ 	.string	"-arch sm_103a -m 64 "



//--------------------- .note.nv.cuinfo           --------------------------
	.section	.note.nv.cuinfo,"",@"SHT_NOTE"
	.sectionflags	@"SHF_NOTE_NV_CUINFO"
        /*0018*/ 	.short	0x0002
        /*001a*/ 	.short	0x0067
        /*001c*/ 	.short	0x0082
	.zero		2


//--------------------- .nv.info                  --------------------------
	.section	.nv.info,"",@"SHT_CUDA_INFO"
	.align	4


	//----- nvinfo : EIATTR_REGCOUNT
	.align		4
        /*0000*/ 	.byte	0x04, 0x2f
        /*0002*/ 	.short	(.L_29 - .L_28)
	.align		4
.L_28:
        /*0004*/ 	.word	index@(_Z16head_norm_kernelPK6__halfS1_S1_PS_ffiiib)
        /*0008*/ 	.word	0x0000001e


	//----- nvinfo : EIATTR_FRAME_SIZE
	.align		4
.L_29:
        /*000c*/ 	.byte	0x04, 0x11
        /*000e*/ 	.short	(.L_31 - .L_30)
	.align		4
.L_30:
        /*0010*/ 	.word	index@(_Z16head_norm_kernelPK6__halfS1_S1_PS_ffiiib)
        /*0014*/ 	.word	0x00000000


	//----- nvinfo : EIATTR_MIN_STACK_SIZE
	.align		4
.L_31:
        /*0018*/ 	.byte	0x04, 0x12
        /*001a*/ 	.short	(.L_33 - .L_32)
	.align		4
.L_32:
        /*001c*/ 	.word	index@(_Z16head_norm_kernelPK6__halfS1_S1_PS_ffiiib)
        /*0020*/ 	.word	0x00000000
.L_33:


//--------------------- .nv.compat                --------------------------
	.section	.nv.compat,"",@"SHT_CUDA_COMPAT_INFO"
	.align	4
        /*0000*/ 	.byte	0x02, 0x09, 0x01, 0x00, 0x02, 0x02, 0x01, 0x00, 0x02, 0x05, 0x05, 0x00, 0x03, 0x07, 0x01, 0x01
        /*0010*/ 	.byte	0x02, 0x03, 0x00, 0x00, 0x02, 0x06, 0x01, 0x00, 0x04, 0x0b, 0x08, 0x00, 0x00, 0x00, 0x00, 0x00
        /*0020*/ 	.byte	0x00, 0x00, 0x00, 0x00


//--------------------- .nv.info._Z16head_norm_kernelPK6__halfS1_S1_PS_ffiiib --------------------------
	.section	.nv.info._Z16head_norm_kernelPK6__halfS1_S1_PS_ffiiib,"",@"SHT_CUDA_INFO"
	.sectionflags	@""
	.align	4


	//----- nvinfo : EIATTR_CUDA_API_VERSION
	.align		4
        /*0000*/ 	.byte	0x04, 0x37
        /*0002*/ 	.short	(.L_35 - .L_34)
.L_34:
        /*0004*/ 	.word	0x00000082


	//----- nvinfo : EIATTR_KPARAM_INFO
	.align		4
.L_35:
        /*0008*/ 	.byte	0x04, 0x17
        /*000a*/ 	.short	(.L_37 - .L_36)
.L_36:
        /*000c*/ 	.word	0x00000000
        /*0010*/ 	.short	0x0009
        /*0012*/ 	.short	0x0034
        /*0014*/ 	.byte	0x00, 0xf0, 0x05, 0x00


	//----- nvinfo : EIATTR_KPARAM_INFO
	.align		4
.L_37:
        /*0018*/ 	.byte	0x04, 0x17
        /*001a*/ 	.short	(.L_39 - .L_38)
.L_38:
        /*001c*/ 	.word	0x00000000
        /*0020*/ 	.short	0x0008
        /*0022*/ 	.short	0x0030
        /*0024*/ 	.byte	0x00, 0xf0, 0x11, 0x00


	//----- nvinfo : EIATTR_KPARAM_INFO
	.align		4
.L_39:
        /*0028*/ 	.byte	0x04, 0x17
        /*002a*/ 	.short	(.L_41 - .L_40)
.L_40:
        /*002c*/ 	.word	0x00000000
        /*0030*/ 	.short	0x0007
        /*0032*/ 	.short	0x002c
        /*0034*/ 	.byte	0x00, 0xf0, 0x11, 0x00


	//----- nvinfo : EIATTR_KPARAM_INFO
	.align		4
.L_41:
        /*0038*/ 	.byte	0x04, 0x17
        /*003a*/ 	.short	(.L_43 - .L_42)
.L_42:
        /*003c*/ 	.word	0x00000000
        /*0040*/ 	.short	0x0006
        /*0042*/ 	.short	0x0028
        /*0044*/ 	.byte	0x00, 0xf0, 0x11, 0x00


	//----- nvinfo : EIATTR_KPARAM_INFO
	.align		4
.L_43:
        /*0048*/ 	.byte	0x04, 0x17
        /*004a*/ 	.short	(.L_45 - .L_44)
.L_44:
        /*004c*/ 	.word	0x00000000
        /*0050*/ 	.short	0x0005
        /*0052*/ 	.short	0x0024
        /*0054*/ 	.byte	0x00, 0xf0, 0x11, 0x00


	//----- nvinfo : EIATTR_KPARAM_INFO
	.align		4
.L_45:
        /*0058*/ 	.byte	0x04, 0x17
        /*005a*/ 	.short	(.L_47 - .L_46)
.L_46:
        /*005c*/ 	.word	0x00000000
        /*0060*/ 	.short	0x0004
        /*0062*/ 	.short	0x0020
        /*0064*/ 	.byte	0x00, 0xf0, 0x11, 0x00


	//----- nvinfo : EIATTR_KPARAM_INFO
	.align		4
.L_47:
        /*0068*/ 	.byte	0x04, 0x17
        /*006a*/ 	.short	(.L_49 - .L_48)
.L_48:
        /*006c*/ 	.word	0x00000000
        /*0070*/ 	.short	0x0003
        /*0072*/ 	.short	0x0018
        /*0074*/ 	.byte	0x00, 0xf5, 0x21, 0x00


	//----- nvinfo : EIATTR_KPARAM_INFO
	.align		4
.L_49:
        /*0078*/ 	.byte	0x04, 0x17
        /*007a*/ 	.short	(.L_51 - .L_50)
.L_50:
        /*007c*/ 	.word	0x00000000
        /*0080*/ 	.short	0x0002
        /*0082*/ 	.short	0x0010
        /*0084*/ 	.byte	0x00, 0xf5, 0x21, 0x00


	//----- nvinfo : EIATTR_KPARAM_INFO
	.align		4
.L_51:
        /*0088*/ 	.byte	0x04, 0x17
        /*008a*/ 	.short	(.L_53 - .L_52)
.L_52:
        /*008c*/ 	.word	0x00000000
        /*0090*/ 	.short	0x0001
        /*0092*/ 	.short	0x0008
        /*0094*/ 	.byte	0x00, 0xf5, 0x21, 0x00


	//----- nvinfo : EIATTR_KPARAM_INFO
	.align		4
.L_53:
        /*0098*/ 	.byte	0x04, 0x17
        /*009a*/ 	.short	(.L_55 - .L_54)
.L_54:
        /*009c*/ 	.word	0x00000000
        /*00a0*/ 	.short	0x0000
        /*00a2*/ 	.short	0x0000
        /*00a4*/ 	.byte	0x00, 0xf5, 0x21, 0x00


	//----- nvinfo : EIATTR_SPARSE_MMA_MASK
	.align		4
.L_55:
        /*00a8*/ 	.byte	0x03, 0x50
        /*00aa*/ 	.short	0x0000


	//----- nvinfo : EIATTR_MAXREG_COUNT
	.align		4
        /*00ac*/ 	.byte	0x03, 0x1b
        /*00ae*/ 	.short	0x00ff


	//----- nvinfo : EIATTR_NUM_BARRIERS
	.align		4
        /*00b0*/ 	.byte	0x02, 0x4c
        /*00b2*/ 	.byte	0x01
	.zero		1


	//----- nvinfo : EIATTR_MERCURY_ISA_VERSION
	.align		4
        /*00b4*/ 	.byte	0x03, 0x5f
        /*00b6*/ 	.short	0x0101


	//----- nvinfo : EIATTR_COOP_GROUP_MASK_REGIDS
	.align		4
        /*00b8*/ 	.byte	0x04, 0x29
        /*00ba*/ 	.short	(.L_57 - .L_56)


	//   ....[0]....
.L_56:
        /*00bc*/ 	.word	0xffffffff


	//   ....[1]....
        /*00c0*/ 	.word	0xffffffff


	//   ....[2]....
        /*00c4*/ 	.word	0xffffffff


	//   ....[3]....
        /*00c8*/ 	.word	0xffffffff


	//   ....[4]....
        /*00cc*/ 	.word	0xffffffff


	//   ....[5]....
        /*00d0*/ 	.word	0xffffffff


	//   ....[6]....
        /*00d4*/ 	.word	0xffffffff


	//   ....[7]....
        /*00d8*/ 	.word	0xffffffff


	//   ....[8]....
        /*00dc*/ 	.word	0xffffffff


	//   ....[9]....
        /*00e0*/ 	.word	0xffffffff


	//   ....[10]....
        /*00e4*/ 	.word	0xffffffff


	//   ....[11]....
        /*00e8*/ 	.word	0xffffffff


	//   ....[12]....
        /*00ec*/ 	.word	0xffffffff


	//   ....[13]....
        /*00f0*/ 	.word	0xffffffff


	//   ....[14]....
        /*00f4*/ 	.word	0xffffffff


	//----- nvinfo : EIATTR_COOP_GROUP_INSTR_OFFSETS
	.align		4
.L_57:
        /*00f8*/ 	.byte	0x04, 0x28
        /*00fa*/ 	.short	(.L_59 - .L_58)


	//   ....[0]....
.L_58:
        /*00fc*/ 	.word	0x00000310


	//   ....[1]....
        /*0100*/ 	.word	0x00000340


	//   ....[2]....
        /*0104*/ 	.word	0x00000380


	//   ....[3]....
        /*0108*/ 	.word	0x000003a0


	//   ....[4]....
        /*010c*/ 	.word	0x000003c0


	//   ....[5]....
        /*0110*/ 	.word	0x00000bd0


	//   ....[6]....
        /*0114*/ 	.word	0x00000bf0


	//   ....[7]....
        /*0118*/ 	.word	0x00000c10


	//   ....[8]....
        /*011c*/ 	.word	0x00000c30


	//   ....[9]....
        /*0120*/ 	.word	0x00000c50


	//   ....[10]....
        /*0124*/ 	.word	0x000011a0


	//   ....[11]....
        /*0128*/ 	.word	0x000011c0


	//   ....[12]....
        /*012c*/ 	.word	0x000011e0


	//   ....[13]....
        /*0130*/ 	.word	0x00001200


	//   ....[14]....
        /*0134*/ 	.word	0x00001220


	//----- nvinfo : EIATTR_VRC_CTA_INIT_COUNT
	.align		4
.L_59:
        /*0138*/ 	.byte	0x02, 0x4a
	.zero		1
	.zero		1


	//----- nvinfo : EIATTR_EXIT_INSTR_OFFSETS
	.align		4
        /*013c*/ 	.byte	0x04, 0x1c
        /*013e*/ 	.short	(.L_61 - .L_60)


	//   ....[0]....
.L_60:
        /*0140*/ 	.word	0x00000ab0


	//   ....[1]....
        /*0144*/ 	.word	0x00001850


	//----- nvinfo : EIATTR_CBANK_PARAM_SIZE
	.align		4
.L_61:
        /*0148*/ 	.byte	0x03, 0x19
        /*014a*/ 	.short	0x0035


	//----- nvinfo : EIATTR_PARAM_CBANK
	.align		4
        /*014c*/ 	.byte	0x04, 0x0a
        /*014e*/ 	.short	(.L_63 - .L_62)
	.align		4
.L_62:
        /*0150*/ 	.word	index@(.nv.constant0._Z16head_norm_kernelPK6__halfS1_S1_PS_ffiiib)
        /*0154*/ 	.short	0x0380
        /*0156*/ 	.short	0x0035


	//----- nvinfo : EIATTR_SW_WAR
	.align		4
.L_63:
        /*0158*/ 	.byte	0x04, 0x36
        /*015a*/ 	.short	(.L_65 - .L_64)
.L_64:
        /*015c*/ 	.word	0x00000008
.L_65:


//--------------------- .nv.callgraph             --------------------------
	.section	.nv.callgraph,"",@"SHT_CUDA_CALLGRAPH"
	.align	4
	.sectionentsize	8
	.align		4
        /*0000*/ 	.word	0x00000000
	.align		4
        /*0004*/ 	.word	0xffffffff
	.align		4
        /*0008*/ 	.word	0x00000000
	.align		4
        /*000c*/ 	.word	0xfffffffe
	.align		4
        /*0010*/ 	.word	0x00000000
	.align		4
        /*0014*/ 	.word	0xfffffffd
	.align		4
        /*0018*/ 	.word	0x00000000
	.align		4
        /*001c*/ 	.word	0xfffffffc


//--------------------- .nv.constant4             --------------------------
	.section	.nv.constant4,"a",@progbits
	.align	8
	.align		8
.nv.constant4:
        /*0000*/ 	.dword	_ZN43_INTERNAL_715a613b_12_head_norm_cu_bf0d74984cuda3std3__45__cpo5beginE
	.align		8
        /*0008*/ 	.dword	_ZN43_INTERNAL_715a613b_12_head_norm_cu_bf0d74984cuda3std3__45__cpo3endE
	.align		8
        /*0010*/ 	.dword	_ZN43_INTERNAL_715a613b_12_head_norm_cu_bf0d74984cuda3std3__45__cpo6cbeginE
	.align		8
        /*0018*/ 	.dword	_ZN43_INTERNAL_715a613b_12_head_norm_cu_bf0d74984cuda3std3__45__cpo4cendE
	.align		8
        /*0020*/ 	.dword	_ZN43_INTERNAL_715a613b_12_head_norm_cu_bf0d74984cuda3std3__45__cpo6rbeginE
	.align		8
        /*0028*/ 	.dword	_ZN43_INTERNAL_715a613b_12_head_norm_cu_bf0d74984cuda3std3__45__cpo4rendE
	.align		8
        /*0030*/ 	.dword	_ZN43_INTERNAL_715a613b_12_head_norm_cu_bf0d74984cuda3std3__45__cpo7crbeginE
	.align		8
        /*0038*/ 	.dword	_ZN43_INTERNAL_715a613b_12_head_norm_cu_bf0d74984cuda3std3__45__cpo5crendE
	.align		8
        /*0040*/ 	.dword	_ZN43_INTERNAL_715a613b_12_head_norm_cu_bf0d74984cuda3std3__445_GLOBAL__N__715a613b_12_head_norm_cu_bf0d74986ignoreE
	.align		8
        /*0048*/ 	.dword	_ZN43_INTERNAL_715a613b_12_head_norm_cu_bf0d74984cuda3std3__419piecewise_constructE
	.align		8
        /*0050*/ 	.dword	_ZN43_INTERNAL_715a613b_12_head_norm_cu_bf0d74984cuda3std3__48in_placeE
	.align		8
        /*0058*/ 	.dword	_ZN43_INTERNAL_715a613b_12_head_norm_cu_bf0d74984cuda3std3__420unreachable_sentinelE
	.align		8
        /*0060*/ 	.dword	_ZN43_INTERNAL_715a613b_12_head_norm_cu_bf0d74984cuda3std6ranges3__45__cpo4swapE
	.align		8
        /*0068*/ 	.dword	_ZN43_INTERNAL_715a613b_12_head_norm_cu_bf0d74984cuda3std6ranges3__45__cpo9iter_moveE
	.align		8
        /*0070*/ 	.dword	_ZN43_INTERNAL_715a613b_12_head_norm_cu_bf0d74984cuda3std6ranges3__45__cpo5beginE
	.align		8
        /*0078*/ 	.dword	_ZN43_INTERNAL_715a613b_12_head_norm_cu_bf0d74984cuda3std6ranges3__45__cpo3endE
	.align		8
        /*0080*/ 	.dword	_ZN43_INTERNAL_715a613b_12_head_norm_cu_bf0d74984cuda3std6ranges3__45__cpo6cbeginE
	.align		8
        /*0088*/ 	.dword	_ZN43_INTERNAL_715a613b_12_head_norm_cu_bf0d74984cuda3std6ranges3__45__cpo4cendE
	.align		8
        /*0090*/ 	.dword	_ZN43_INTERNAL_715a613b_12_head_norm_cu_bf0d74984cuda3std6ranges3__45__cpo7advanceE
	.align		8
        /*0098*/ 	.dword	_ZN43_INTERNAL_715a613b_12_head_norm_cu_bf0d74984cuda3std6ranges3__45__cpo9iter_swapE
	.align		8
        /*00a0*/ 	.dword	_ZN43_INTERNAL_715a613b_12_head_norm_cu_bf0d74984cuda3std6ranges3__45__cpo4nextE
	.align		8
        /*00a8*/ 	.dword	_ZN43_INTERNAL_715a613b_12_head_norm_cu_bf0d74984cuda3std6ranges3__45__cpo4prevE
	.align		8
        /*00b0*/ 	.dword	_ZN43_INTERNAL_715a613b_12_head_norm_cu_bf0d74984cuda3std6ranges3__45__cpo4dataE
	.align		8
        /*00b8*/ 	.dword	_ZN43_INTERNAL_715a613b_12_head_norm_cu_bf0d74984cuda3std6ranges3__45__cpo5cdataE
	.align		8
        /*00c0*/ 	.dword	_ZN43_INTERNAL_715a613b_12_head_norm_cu_bf0d74984cuda3std6ranges3__45__cpo4sizeE
	.align		8
        /*00c8*/ 	.dword	_ZN43_INTERNAL_715a613b_12_head_norm_cu_bf0d74984cuda3std6ranges3__45__cpo5ssizeE
	.align		8
        /*00d0*/ 	.dword	_ZN43_INTERNAL_715a613b_12_head_norm_cu_bf0d74984cuda3std6ranges3__45__cpo8distanceE
	.align		8
        /*00d8*/ 	.dword	_ZN43_INTERNAL_715a613b_12_head_norm_cu_bf0d74986thrust24THRUST_300001_SM_1030_NS6system6detail10sequential3seqE


//--------------------- .text._Z16head_norm_kernelPK6__halfS1_S1_PS_ffiiib --------------------------
	.section	.text._Z16head_norm_kernelPK6__halfS1_S1_PS_ffiiib,"ax",@progbits
	.align	128
        .global         _Z16head_norm_kernelPK6__halfS1_S1_PS_ffiiib
        .type           _Z16head_norm_kernelPK6__halfS1_S1_PS_ffiiib,@function
        .size           _Z16head_norm_kernelPK6__halfS1_S1_PS_ffiiib,(.L_x_20 - _Z16head_norm_kernelPK6__halfS1_S1_PS_ffiiib)
        .other          _Z16head_norm_kernelPK6__halfS1_S1_PS_ffiiib,@"STO_CUDA_ENTRY STV_DEFAULT"
_Z16head_norm_kernelPK6__halfS1_S1_PS_ffiiib:
.text._Z16head_norm_kernelPK6__halfS1_S1_PS_ffiiib:
[----:B------:R-:W-:Y:S01]  /*0000*/  LDC R1, c[0x0][0x37c] ;  /* 0x0000df00ff017b82 */ /* 0x000fe20000000800 */
[----:B------:R-:W0:Y:S07]  /*0010*/  S2R R5, SR_CTAID.X ;  /* 0x0000000000057919 */ /* 0x000e2e0000002500 */
[----:B------:R-:W1:Y:S01]  /*0020*/  S2UR UR4, SR_CTAID.Y ;  /* 0x00000000000479c3 */ /* 0x000e620000002600 */
[----:B------:R-:W0:Y:S01]  /*0030*/  LDCU UR12, c[0x0][0x3b0] ;  /* 0x00007600ff0c77ac */ /* 0x000e220008000800 */
[----:B------:R-:W2:Y:S01]  /*0040*/  S2R R0, SR_TID.X ;  /* 0x0000000000007919 */ /* 0x000ea20000002100 */
[----:B------:R-:W3:Y:S05]  /*0050*/  LDCU.U8 UR5, c[0x0][0x3b4] ;  /* 0x00007680ff0577ac */ /* 0x000eea0008000000 */
[----:B------:R-:W1:Y:S01]  /*0060*/  LDC R2, c[0x0][0x3ac] ;  /* 0x0000eb00ff027b82 */ /* 0x000e620000000800 */
[----:B------:R-:W4:Y:S01]  /*0070*/  LDCU.64 UR10, c[0x0][0x380] ;  /* 0x00007000ff0a77ac */ /* 0x000f220008000a00 */
[----:B------:R-:W5:Y:S06]  /*0080*/  LDCU.64 UR14, c[0x0][0x398] ;  /* 0x00007300ff0e77ac */ /* 0x000f6c0008000a00 */
[----:B------:R-:W4:Y:S01]  /*0090*/  LDC.64 R24, c[0x0][0x388] ;  /* 0x0000e200ff187b82 */ /* 0x000f220000000a00 */
[----:B------:R-:W1:Y:S01]  /*00a0*/  LDCU.64 UR8, c[0x0][0x358] ;  /* 0x00006b00ff0877ac */ /* 0x000e620008000a00 */
[----:B---3--:R-:W-:-:S06]  /*00b0*/  UPRMT UR6, UR5, 0x8880, URZ ;  /* 0x0000888005067896 */ /* 0x008fcc00080000ff */
[----:B------:R-:W3:Y:S01]  /*00c0*/  LDC.64 R22, c[0x0][0x390] ;  /* 0x0000e400ff167b82 */ /* 0x000ee20000000a00 */
[----:B0-----:R-:W-:Y:S02]  /*00d0*/  IMAD R5, R5, UR12, RZ ;  /* 0x0000000c05057c24 */ /* 0x001fe4000f8e02ff */
[----:B-1----:R-:W-:Y:S01]  /*00e0*/  IMAD R2, R2, UR4, RZ ;  /* 0x0000000402027c24 */ /* 0x002fe2000f8e02ff */
[----:B------:R-:W-:Y:S01]  /*00f0*/  UIADD3 UR4, UPT, UPT, UR12, 0x3f, URZ ;  /* 0x0000003f0c047890 */ /* 0x000fe2000fffe0ff */
[----:B--2---:R-:W-:Y:S02]  /*0100*/  SHF.R.U32.HI R20, RZ, 0x5, R0 ;  /* 0x00000005ff147819 */ /* 0x004fe40000011600 */
[----:B------:R-:W-:Y:S01]  /*0110*/  IMAD R2, R2, UR12, RZ ;  /* 0x0000000c02027c24 */ /* 0x000fe2000f8e02ff */
[----:B------:R-:W-:Y:S01]  /*0120*/  USHF.R.S32.HI UR5, URZ, 0x1f, UR4 ;  /* 0x0000001fff057899 */ /* 0x000fe20008011404 */
[----:B------:R-:W-:Y:S01]  /*0130*/  LOP3.LUT R8, R0, 0x1f, RZ, 0xc0, !PT ;  /* 0x0000001f00087812 */ /* 0x000fe200078ec0ff */
[----:B----4-:R-:W-:-:S02]  /*0140*/  IMAD.WIDE.U32 R24, R5, 0x2, R24 ;  /* 0x0000000205187825 */ /* 0x010fc400078e0018 */
[----:B------:R-:W-:Y:S01]  /*0150*/  ULEA.HI UR5, UR5, UR4, URZ, 0x6 ;  /* 0x0000000405057291 */ /* 0x000fe2000f8f30ff */
[----:B------:R-:W-:Y:S02]  /*0160*/  IADD3 R4, P0, PT, R2, R5, RZ ;  /* 0x0000000502047210 */ /* 0x000fe40007f1e0ff */
[----:B------:R-:W-:Y:S01]  /*0170*/  UMOV UR4, UR6 ;  /* 0x0000000600047c82 */ /* 0x000fe20008000000 */
[----:B------:R-:W-:Y:S01]  /*0180*/  USHF.R.S32.HI UR5, URZ, 0x6, UR5 ;  /* 0x00000006ff057899 */ /* 0x000fe20008011405 */
[----:B------:R-:W-:Y:S01]  /*0190*/  SHF.L.U32 R26, R4, 0x1, RZ ;  /* 0x00000001041a7819 */ /* 0x000fe200000006ff */
[----:B------:R-:W-:Y:S01]  /*01a0*/  UISETP.NE.AND UP0, UPT, UR4, URZ, UPT ;  /* 0x000000ff0400728c */ /* 0x000fe2000bf05270 */
[----:B------:R-:W-:Y:S01]  /*01b0*/  IADD3.X R3, PT, PT, RZ, RZ, RZ, P0, !PT ;  /* 0x000000ffff037210 */ /* 0x000fe200007fe4ff */
[----:B---3--:R-:W-:Y:S01]  /*01c0*/  IMAD.WIDE.U32 R22, R5, 0x2, R22 ;  /* 0x0000000205167825 */ /* 0x008fe200078e0016 */
[----:B------:R-:W-:Y:S02]  /*01d0*/  IADD3 R2, P0, PT, R26, UR10, RZ ;  /* 0x0000000a1a027c10 */ /* 0x000fe4000ff1e0ff */
[----:B------:R-:W-:-:S02]  /*01e0*/  SHF.L.U64.HI R4, R4, 0x1, R3 ;  /* 0x0000000104047819 */ /* 0x000fc40000010203 */
[----:B-----5:R-:W-:Y:S02]  /*01f0*/  IADD3 R26, P1, PT, R26, UR14, RZ ;  /* 0x0000000e1a1a7c10 */ /* 0x020fe4000ff3e0ff */
[C---:B------:R-:W-:Y:S02]  /*0200*/  IADD3.X R3, PT, PT, R4.reuse, UR11, RZ, P0, !PT ;  /* 0x0000000b04037c10 */ /* 0x040fe400087fe4ff */
[----:B------:R-:W-:Y:S01]  /*0210*/  IADD3.X R27, PT, PT, R4, UR15, RZ, P1, !PT ;  /* 0x0000000f041b7c10 */ /* 0x000fe20008ffe4ff */
[----:B------:R-:W-:Y:S08]  /*0220*/  BRA.U !UP0, `(.L_x_0) ;  /* 0x0000000908247547 */ /* 0x000ff0000b800000 */
[----:B------:R-:W-:-:S06]  /*0230*/  IMAD.WIDE.U32 R4, R0, 0x4, R2 ;  /* 0x0000000400047825 */ /* 0x000fcc00078e0002 */
[----:B------:R-:W2:Y:S01]  /*0240*/  LDG.E.CONSTANT R4, desc[UR8][R4.64] ;  /* 0x0000000804047981 */ /* 0x000ea2000c1e9900 */
[----:B------:R-:W-:Y:S01]  /*0250*/  ISETP.NE.AND P0, PT, R8, RZ, PT ;  /* 0x000000ff0800720c */ /* 0x000fe20003f05270 */
[----:B------:R-:W-:Y:S01]  /*0260*/  UISETP.GE.AND UP0, UPT, UR12, 0x1, UPT ;  /* 0x000000010c00788c */ /* 0x000fe2000bf06270 */
[----:B------:R-:W-:-:S11]  /*0270*/  HFMA2 R19, -RZ, RZ, 0, 0 ;  /* 0x00000000ff137431 */ /* 0x000fd600000001ff */
[----:B------:R-:W0:Y:S01]  /*0280*/  @!P0 S2R R10, SR_CgaCtaId ;  /* 0x00000000000a8919 */ /* 0x000e220000008800 */
[--C-:B--2---:R-:W-:Y:S02]  /*0290*/  HADD2.F32 R2, -RZ, R4.reuse.H0_H0 ;  /* 0x20000004ff027230 */ /* 0x104fe40000004100 */
[----:B------:R-:W-:-:S03]  /*02a0*/  HADD2.F32 R3, -RZ, R4.H1_H1 ;  /* 0x30000004ff037230 */ /* 0x000fc60000004100 */
[----:B------:R-:W-:Y:S02]  /*02b0*/  FMNMX.FTZ R2, R2, 65504, PT ;  /* 0x477fe00002027809 */ /* 0x000fe40003810000 */
[----:B------:R-:W-:Y:S02]  /*02c0*/  FMNMX.FTZ R6, R3, 65504, PT ;  /* 0x477fe00003067809 */ /* 0x000fe40003810000 */
[----:B------:R-:W-:Y:S02]  /*02d0*/  FMNMX.FTZ R3, R2, -65504, !PT ;  /* 0xc77fe00002037809 */ /* 0x000fe40007810000 */
[----:B------:R-:W-:-:S03]  /*02e0*/  FMNMX.FTZ R2, R6, -65504, !PT ;  /* 0xc77fe00006027809 */ /* 0x000fc60007810000 */
[----:B------:R-:W-:-:S04]  /*02f0*/  FFMA.FTZ R7, R3, R3, RZ ;  /* 0x0000000303077223 */ /* 0x000fc800000100ff */
[----:B------:R-:W-:-:S05]  /*0300*/  FFMA.FTZ R7, R2, R2, R7 ;  /* 0x0000000202077223 */ /* 0x000fca0000010007 */
[----:B------:R-:W1:Y:S02]  /*0310*/  SHFL.BFLY PT, R6, R7, 0x10, 0x1f ;  /* 0x0e001f0007067f89 */ /* 0x000e6400000e0000 */
[----:B-1----:R-:W-:Y:S01]  /*0320*/  FADD.FTZ R6, R7, R6 ;  /* 0x0000000607067221 */ /* 0x002fe20000010000 */
[----:B------:R-:W-:-:S04]  /*0330*/  @!P0 MOV R7, 0x400 ;  /* 0x0000040000078802 */ /* 0x000fc80000000f00 */
[----:B------:R-:W1:Y:S01]  /*0340*/  SHFL.BFLY PT, R5, R6, 0x8, 0x1f ;  /* 0x0d001f0006057f89 */ /* 0x000e6200000e0000 */
[----:B0-----:R-:W-:-:S04]  /*0350*/  @!P0 LEA R7, R10, R7, 0x18 ;  /* 0x000000070a078211 */ /* 0x001fc800078ec0ff */
[----:B------:R-:W-:Y:S01]  /*0360*/  @!P0 LEA R7, R20, R7, 0x2 ;  /* 0x0000000714078211 */ /* 0x000fe200078e10ff */
[----:B-1----:R-:W-:-:S05]  /*0370*/  FADD.FTZ R5, R6, R5 ;  /* 0x0000000506057221 */ /* 0x002fca0000010000 */
[----:B------:R-:W0:Y:S02]  /*0380*/  SHFL.BFLY PT, R4, R5, 0x4, 0x1f ;  /* 0x0c801f0005047f89 */ /* 0x000e2400000e0000 */
[----:B0-----:R-:W-:-:S05]  /*0390*/  FADD.FTZ R4, R5, R4 ;  /* 0x0000000405047221 */ /* 0x001fca0000010000 */
[----:B------:R-:W0:Y:S02]  /*03a0*/  SHFL.BFLY PT, R9, R4, 0x2, 0x1f ;  /* 0x0c401f0004097f89 */ /* 0x000e2400000e0000 */
[----:B0-----:R-:W-:-:S05]  /*03b0*/  FADD.FTZ R9, R4, R9 ;  /* 0x0000000904097221 */ /* 0x001fca0000010000 */
[----:B------:R-:W0:Y:S02]  /*03c0*/  SHFL.BFLY PT, R8, R9, 0x1, 0x1f ;  /* 0x0c201f0009087f89 */ /* 0x000e2400000e0000 */
[----:B0-----:R-:W-:-:S05]  /*03d0*/  FADD.FTZ R8, R9, R8 ;  /* 0x0000000809087221 */ /* 0x001fca0000010000 */
[----:B------:R0:W-:Y:S01]  /*03e0*/  @!P0 STS [R7], R8 ;  /* 0x0000000807008388 */ /* 0x0001e20000000800 */
[----:B------:R-:W-:Y:S06]  /*03f0*/  BAR.SYNC.DEFER_BLOCKING 0x0 ;  /* 0x0000000000007b1d */ /* 0x000fec0000010000 */
[----:B------:R-:W-:Y:S05]  /*0400*/  BRA.U !UP0, `(.L_x_1) ;  /* 0x0000000508587547 */ /* 0x000fea000b800000 */
[----:B------:R-:W-:Y:S01]  /*0410*/  UISETP.LT.AND UP0, UPT, UR5, 0x1, UPT ;  /* 0x000000010500788c */ /* 0x000fe2000bf01270 */
[----:B------:R-:W-:Y:S01]  /*0420*/  MOV R19, RZ ;  /* 0x000000ff00137202 */ /* 0x000fe20000000f00 */
[----:B------:R-:W-:Y:S02]  /*0430*/  UMOV UR4, URZ ;  /* 0x000000ff00047c82 */ /* 0x000fe40008000000 */
[----:B------:R-:W-:Y:S02]  /*0440*/  USEL UR5, UR5, 0x1, !UP0 ;  /* 0x0000000105057887 */ /* 0x000fe4000c000000 */
[----:B------:R-:W-:Y:S02]  /*0450*/  UISETP.GE.U32.AND UP0, UPT, UR12, 0x3c1, UPT ;  /* 0x000003c10c00788c */ /* 0x000fe4000bf06070 */
[----:B------:R-:W-:-:S04]  /*0460*/  ULOP3.LUT UR10, UR5, 0xf, URZ, 0xc0, !UPT ;  /* 0x0000000f050a7892 */ /* 0x000fc8000f8ec0ff */
[----:B------:R-:W-:-:S03]  /*0470*/  UISETP.NE.AND UP1, UPT, UR10, URZ, UPT ;  /* 0x000000ff0a00728c */ /* 0x000fc6000bf25270 */
[----:B------:R-:W-:Y:S08]  /*0480*/  BRA.U !UP0, `(.L_x_2) ;  /* 0x00000001087c7547 */ /* 0x000ff0000b800000 */
[----:B------:R-:W1:Y:S01]  /*0490*/  S2UR UR7, SR_CgaCtaId ;  /* 0x00000000000779c3 */ /* 0x000e620000008800 */
[----:B------:R-:W-:Y:S01]  /*04a0*/  UMOV UR6, 0x400 ;  /* 0x0000040000067882 */ /* 0x000fe20000000000 */
[----:B------:R-:W-:Y:S01]  /*04b0*/  ULOP3.LUT UR4, UR5, 0x1fffff0, URZ, 0xc0, !UPT ;  /* 0x01fffff005047892 */ /* 0x000fe2000f8ec0ff */
[----:B------:R-:W-:Y:S01]  /*04c0*/  MOV R19, RZ ;  /* 0x000000ff00137202 */ /* 0x000fe20000000f00 */
[----:B-1----:R-:W-:Y:S02]  /*04d0*/  ULEA UR6, UR7, UR6, 0x18 ;  /* 0x0000000607067291 */ /* 0x002fe4000f8ec0ff */
[----:B------:R-:W-:Y:S02]  /*04e0*/  UIADD3 UR7, UPT, UPT, -UR4, URZ, URZ ;  /* 0x000000ff04077290 */ /* 0x000fe4000fffe1ff */
[----:B------:R-:W-:-:S12]  /*04f0*/  UIADD3 UR6, UPT, UPT, UR6, 0x20, URZ ;  /* 0x0000002006067890 */ /* 0x000fd8000fffe0ff */
.L_x_3:
[----:B0-----:R-:W0:Y:S01]  /*0500*/  LDS.128 R4, [UR6+-0x20] ;  /* 0xffffe006ff047984 */ /* 0x001e220008000c00 */
[----:B------:R-:W-:-:S03]  /*0510*/  UIADD3 UR7, UPT, UPT, UR7, 0x10, URZ ;  /* 0x0000001007077890 */ /* 0x000fc6000fffe0ff */
[----:B------:R-:W1:Y:S01]  /*0520*/  LDS.128 R8, [UR6+-0x10] ;  /* 0xfffff006ff087984 */ /* 0x000e620008000c00 */
[----:B------:R-:W-:-:S03]  /*0530*/  UISETP.NE.AND UP0, UPT, UR7, URZ, UPT ;  /* 0x000000ff0700728c */ /* 0x000fc6000bf05270 */
[----:B------:R-:W2:Y:S01]  /*0540*/  LDS.128 R12, [UR6] ;  /* 0x00000006ff0c7984 */ /* 0x000ea20008000c00 */
[----:B0-----:R-:W-:-:S03]  /*0550*/  FADD.FTZ R4, R4, R19 ;  /* 0x0000001304047221 */ /* 0x001fc60000010000 */
[----:B------:R-:W0:Y:S01]  /*0560*/  LDS.128 R16, [UR6+0x10] ;  /* 0x00001006ff107984 */ /* 0x000e220008000c00 */
[----:B------:R-:W-:Y:S01]  /*0570*/  UIADD3 UR6, UPT, UPT, UR6, 0x40, URZ ;  /* 0x0000004006067890 */ /* 0x000fe2000fffe0ff */
[----:B------:R-:W-:-:S04]  /*0580*/  FADD.FTZ R5, R4, R5 ;  /* 0x0000000504057221 */ /* 0x000fc80000010000 */
[----:B------:R-:W-:-:S04]  /*0590*/  FADD.FTZ R6, R5, R6 ;  /* 0x0000000605067221 */ /* 0x000fc80000010000 */
[----:B------:R-:W-:-:S04]  /*05a0*/  FADD.FTZ R7, R6, R7 ;  /* 0x0000000706077221 */ /* 0x000fc80000010000 */
[----:B-1----:R-:W-:-:S04]  /*05b0*/  FADD.FTZ R8, R7, R8 ;  /* 0x0000000807087221 */ /* 0x002fc80000010000 */
[----:B------:R-:W-:-:S04]  /*05c0*/  FADD.FTZ R9, R8, R9 ;  /* 0x0000000908097221 */ /* 0x000fc80000010000 */
[----:B------:R-:W-:-:S04]  /*05d0*/  FADD.FTZ R10, R9, R10 ;  /* 0x0000000a090a7221 */ /* 0x000fc80000010000 */
[----:B------:R-:W-:-:S04]  /*05e0*/  FADD.FTZ R11, R10, R11 ;  /* 0x0000000b0a0b7221 */ /* 0x000fc80000010000 */
[----:B--2---:R-:W-:-:S04]  /*05f0*/  FADD.FTZ R12, R11, R12 ;  /* 0x0000000c0b0c7221 */ /* 0x004fc80000010000 */
[----:B------:R-:W-:-:S04]  /*0600*/  FADD.FTZ R13, R12, R13 ;  /* 0x0000000d0c0d7221 */ /* 0x000fc80000010000 */
[----:B------:R-:W-:-:S04]  /*0610*/  FADD.FTZ R14, R13, R14 ;  /* 0x0000000e0d0e7221 */ /* 0x000fc80000010000 */
[----:B------:R-:W-:-:S04]  /*0620*/  FADD.FTZ R15, R14, R15 ;  /* 0x0000000f0e0f7221 */ /* 0x000fc80000010000 */
[----:B0-----:R-:W-:-:S04]  /*0630*/  FADD.FTZ R16, R15, R16 ;  /* 0x000000100f107221 */ /* 0x001fc80000010000 */
[----:B------:R-:W-:-:S04]  /*0640*/  FADD.FTZ R17, R16, R17 ;  /* 0x0000001110117221 */ /* 0x000fc80000010000 */
[----:B------:R-:W-:-:S04]  /*0650*/  FADD.FTZ R18, R17, R18 ;  /* 0x0000001211127221 */ /* 0x000fc80000010000 */
[----:B------:R-:W-:Y:S01]  /*0660*/  FADD.FTZ R19, R18, R19 ;  /* 0x0000001312137221 */ /* 0x000fe20000010000 */
[----:B------:R-:W-:Y:S06]  /*0670*/  BRA.U UP0, `(.L_x_3) ;  /* 0xfffffffd00a07547 */ /* 0x000fec000b83ffff */
.L_x_2:
[----:B------:R-:W-:Y:S05]  /*0680*/  BRA.U !UP1, `(.L_x_1) ;  /* 0x0000000109b87547 */ /* 0x000fea000b800000 */
[----:B------:R-:W-:Y:S02]  /*0690*/  UISETP.GE.U32.AND UP0, UPT, UR10, 0x8, UPT ;  /* 0x000000080a00788c */ /* 0x000fe4000bf06070 */
[----:B------:R-:W-:-:S04]  /*06a0*/  ULOP3.LUT UR11, UR5, 0x7, URZ, 0xc0, !UPT ;  /* 0x00000007050b7892 */ /* 0x000fc8000f8ec0ff */
[----:B------:R-:W-:-:S03]  /*06b0*/  UISETP.NE.AND UP1, UPT, UR11, URZ, UPT ;  /* 0x000000ff0b00728c */ /* 0x000fc6000bf25270 */
[----:B------:R-:W-:Y:S08]  /*06c0*/  BRA.U !UP0, `(.L_x_4) ;  /* 0x00000001083c7547 */ /* 0x000ff0000b800000 */
[----:B------:R-:W1:Y:S01]  /*06d0*/  S2UR UR7, SR_CgaCtaId ;  /* 0x00000000000779c3 */ /* 0x000e620000008800 */
[----:B------:R-:W-:Y:S02]  /*06e0*/  UMOV UR6, 0x400 ;  /* 0x0000040000067882 */ /* 0x000fe40000000000 */
[----:B-1----:R-:W-:-:S04]  /*06f0*/  ULEA UR6, UR7, UR6, 0x18 ;  /* 0x0000000607067291 */ /* 0x002fc8000f8ec0ff */
[----:B------:R-:W-:Y:S02]  /*0700*/  ULEA UR6, UR4, UR6, 0x2 ;  /* 0x0000000604067291 */ /* 0x000fe4000f8e10ff */
[----:B------:R-:W-:-:S07]  /*0710*/  UIADD3 UR4, UPT, UPT, UR4, 0x8, URZ ;  /* 0x0000000804047890 */ /* 0x000fce000fffe0ff */
[----:B0-----:R-:W0:Y:S04]  /*0720*/  LDS.128 R4, [UR6] ;  /* 0x00000006ff047984 */ /* 0x001e280008000c00 */
[----:B------:R-:W1:Y:S01]  /*0730*/  LDS.128 R8, [UR6+0x10] ;  /* 0x00001006ff087984 */ /* 0x000e620008000c00 */
[----:B0-----:R-:W-:-:S04]  /*0740*/  FADD.FTZ R4, R19, R4 ;  /* 0x0000000413047221 */ /* 0x001fc80000010000 */
[----:B------:R-:W-:-:S04]  /*0750*/  FADD.FTZ R5, R4, R5 ;  /* 0x0000000504057221 */ /* 0x000fc80000010000 */
[----:B------:R-:W-:-:S04]  /*0760*/  FADD.FTZ R6, R5, R6 ;  /* 0x0000000605067221 */ /* 0x000fc80000010000 */
[----:B------:R-:W-:-:S04]  /*0770*/  FADD.FTZ R7, R6, R7 ;  /* 0x0000000706077221 */ /* 0x000fc80000010000 */
[----:B-1----:R-:W-:-:S04]  /*0780*/  FADD.FTZ R8, R7, R8 ;  /* 0x0000000807087221 */ /* 0x002fc80000010000 */
[----:B------:R-:W-:-:S04]  /*0790*/  FADD.FTZ R9, R8, R9 ;  /* 0x0000000908097221 */ /* 0x000fc80000010000 */
[----:B------:R-:W-:-:S04]  /*07a0*/  FADD.FTZ R10, R9, R10 ;  /* 0x0000000a090a7221 */ /* 0x000fc80000010000 */
[----:B------:R-:W-:-:S07]  /*07b0*/  FADD.FTZ R19, R10, R11 ;  /* 0x0000000b0a137221 */ /* 0x000fce0000010000 */
.L_x_4:
        /* <DEDUP_REMOVED lines=10> */
[----:B0-----:R-:W0:Y:S02]  /*0860*/  LDS.128 R4, [UR6] ;  /* 0x00000006ff047984 */ /* 0x001e240008000c00 */
[----:B0-----:R-:W-:-:S04]  /*0870*/  FADD.FTZ R4, R19, R4 ;  /* 0x0000000413047221 */ /* 0x001fc80000010000 */
[----:B------:R-:W-:-:S04]  /*0880*/  FADD.FTZ R5, R4, R5 ;  /* 0x0000000504057221 */ /* 0x000fc80000010000 */
[----:B------:R-:W-:-:S04]  /*0890*/  FADD.FTZ R6, R5, R6 ;  /* 0x0000000605067221 */ /* 0x000fc80000010000 */
[----:B------:R-:W-:-:S07]  /*08a0*/  FADD.FTZ R19, R6, R7 ;  /* 0x0000000706137221 */ /* 0x000fce0000010000 */
.L_x_5:
[----:B------:R-:W-:Y:S05]  /*08b0*/  BRA.U !UP1, `(.L_x_1) ;  /* 0x00000001092c7547 */ /* 0x000fea000b800000 */
[----:B------:R-:W1:Y:S01]  /*08c0*/  S2UR UR7, SR_CgaCtaId ;  /* 0x00000000000779c3 */ /* 0x000e620000008800 */
[----:B------:R-:W-:Y:S01]  /*08d0*/  UMOV UR6, 0x400 ;  /* 0x0000040000067882 */ /* 0x000fe20000000000 */
[----:B------:R-:W-:Y:S02]  /*08e0*/  UIADD3 UR5, UPT, UPT, -UR5, URZ, URZ ;  /* 0x000000ff05057290 */ /* 0x000fe4000fffe1ff */
[----:B-1----:R-:W-:-:S04]  /*08f0*/  ULEA UR6, UR7, UR6, 0x18 ;  /* 0x0000000607067291 */ /* 0x002fc8000f8ec0ff */
[----:B------:R-:W-:-:S12]  /*0900*/  ULEA UR4, UR4, UR6, 0x2 ;  /* 0x0000000604047291 */ /* 0x000fd8000f8e10ff */
.L_x_6:
[----:B------:R-:W1:Y:S01]  /*0910*/  LDS R4, [UR4] ;  /* 0x00000004ff047984 */ /* 0x000e620008000800 */
[----:B------:R-:W-:Y:S02]  /*0920*/  UIADD3 UR5, UPT, UPT, UR5, 0x1, URZ ;  /* 0x0000000105057890 */ /* 0x000fe4000fffe0ff */
[----:B------:R-:W-:Y:S02]  /*0930*/  UIADD3 UR4, UPT, UPT, UR4, 0x4, URZ ;  /* 0x0000000404047890 */ /* 0x000fe4000fffe0ff */
[----:B------:R-:W-:Y:S01]  /*0940*/  UISETP.NE.AND UP0, UPT, UR5, URZ, UPT ;  /* 0x000000ff0500728c */ /* 0x000fe2000bf05270 */
[----:B-1----:R-:W-:-:S08]  /*0950*/  FADD.FTZ R19, R4, R19 ;  /* 0x0000001304137221 */ /* 0x002fd00000010000 */
[----:B------:R-:W-:Y:S05]  /*0960*/  BRA.U UP0, `(.L_x_6) ;  /* 0xfffffffd00e87547 */ /* 0x000fea000b83ffff */
.L_x_1:
[----:B------:R-:W1:Y:S01]  /*0970*/  LDCU.64 UR4, c[0x0][0x390] ;  /* 0x00007200ff0477ac */ /* 0x000e620008000a00 */
[----:B------:R-:W-:Y:S01]  /*0980*/  IMAD.WIDE.U32 R24, R0, 0x4, R24 ;  /* 0x0000000400187825 */ /* 0x000fe200078e0018 */
[----:B------:R-:W2:Y:S05]  /*0990*/  LDC.64 R4, c[0x0][0x3a0] ;  /* 0x0000e800ff047b82 */ /* 0x000eaa0000000a00 */
[----:B------:R-:W3:Y:S01]  /*09a0*/  LDG.E.CONSTANT R24, desc[UR8][R24.64] ;  /* 0x0000000818187981 */ /* 0x000ee2000c1e9900 */
[----:B-1----:R-:W-:-:S04]  /*09b0*/  ISETP.NE.U32.AND P0, PT, RZ, UR4, PT ;  /* 0x00000004ff007c0c */ /* 0x002fc8000bf05070 */
[----:B------:R-:W-:-:S13]  /*09c0*/  ISETP.NE.AND.EX P0, PT, RZ, UR5, PT, P0 ;  /* 0x00000005ff007c0c */ /* 0x000fda000bf05300 */
[----:B------:R-:W-:-:S06]  /*09d0*/  @P0 IMAD.WIDE.U32 R22, R0, 0x4, R22 ;  /* 0x0000000400160825 */ /* 0x000fcc00078e0016 */
[----:B------:R-:W4:Y:S01]  /*09e0*/  @P0 LDG.E.CONSTANT R22, desc[UR8][R22.64] ;  /* 0x0000000816160981 */ /* 0x000f22000c1e9900 */
[----:B--2---:R-:W-:-:S06]  /*09f0*/  FFMA.FTZ R19, R19, R5, R4 ;  /* 0x0000000513137223 */ /* 0x004fcc0000010004 */
[----:B------:R-:W1:Y:S01]  /*0a00*/  MUFU.RSQ R19, R19 ;  /* 0x0000001300137308 */ /* 0x000e620000001400 */
[----:B------:R-:W-:-:S04]  /*0a10*/  IMAD.WIDE.U32 R26, R0, 0x4, R26 ;  /* 0x00000004001a7825 */ /* 0x000fc800078e001a */
[--C-:B---3--:R-:W-:Y:S02]  /*0a20*/  HADD2.F32 R4, -RZ, R24.reuse.H0_H0 ;  /* 0x20000018ff047230 */ /* 0x108fe40000004100 */
[----:B------:R-:W-:-:S03]  /*0a30*/  HADD2.F32 R5, -RZ, R24.H1_H1 ;  /* 0x30000018ff057230 */ /* 0x000fc60000004100 */
[----:B------:R-:W-:Y:S02]  /*0a40*/  FMUL.FTZ R4, R3, R4 ;  /* 0x0000000403047220 */ /* 0x000fe40000410000 */
[----:B------:R-:W-:Y:S02]  /*0a50*/  FMUL.FTZ R2, R2, R5 ;  /* 0x0000000502027220 */ /* 0x000fe40000410000 */
[C---:B-1----:R-:W-:Y:S02]  /*0a60*/  FMUL.FTZ R4, R19.reuse, R4 ;  /* 0x0000000413047220 */ /* 0x042fe40000410000 */
[----:B------:R-:W-:-:S05]  /*0a70*/  FMUL.FTZ R3, R19, R2 ;  /* 0x0000000213037220 */ /* 0x000fca0000410000 */
[----:B------:R-:W-:-:S05]  /*0a80*/  F2FP.F16.F32.PACK_AB R3, R3, R4 ;  /* 0x000000040303723e */ /* 0x000fca00000000ff */
[----:B----4-:R-:W-:-:S05]  /*0a90*/  @P0 HFMA2 R3, R3, 1, 1, R22 ;  /* 0x3c003c0003030831 */ /* 0x010fca0000000016 */
[----:B------:R-:W-:Y:S01]  /*0aa0*/  STG.E desc[UR8][R26.64], R3 ;  /* 0x000000031a007986 */ /* 0x000fe2000c101908 */
[----:B------:R-:W-:Y:S05]  /*0ab0*/  EXIT ;  /* 0x000000000000794d */ /* 0x000fea0003800000 */
.L_x_0:
[----:B------:R-:W-:-:S06]  /*0ac0*/  IMAD.WIDE.U32 R4, R0, 0x4, R2 ;  /* 0x0000000400047825 */ /* 0x000fcc00078e0002 */
[----:B------:R-:W2:Y:S01]  /*0ad0*/  LDG.E.CONSTANT R4, desc[UR8][R4.64] ;  /* 0x0000000804047981 */ /* 0x000ea2000c1e9900 */
[----:B------:R-:W0:Y:S01]  /*0ae0*/  S2UR UR6, SR_CgaCtaId ;  /* 0x00000000000679c3 */ /* 0x000e220000008800 */
[----:B------:R-:W-:Y:S01]  /*0af0*/  UMOV UR4, 0x400 ;  /* 0x0000040000047882 */ /* 0x000fe20000000000 */
[----:B------:R-:W-:Y:S01]  /*0b00*/  ISETP.NE.AND P0, PT, R8, RZ, PT ;  /* 0x000000ff0800720c */ /* 0x000fe20003f05270 */
[----:B------:R-:W-:Y:S01]  /*0b10*/  UISETP.GE.AND UP0, UPT, UR12, 0x1, UPT ;  /* 0x000000010c00788c */ /* 0x000fe2000bf06270 */
[----:B------:R-:W-:Y:S01]  /*0b20*/  MOV R19, RZ ;  /* 0x000000ff00137202 */ /* 0x000fe20000000f00 */
[----:B0-----:R-:W-:-:S06]  /*0b30*/  ULEA UR7, UR6, UR4, 0x18 ;  /* 0x0000000406077291 */ /* 0x001fcc000f8ec0ff */
[----:B------:R-:W-:Y:S01]  /*0b40*/  LEA R20, R20, UR7, 0x2 ;  /* 0x0000000714147c11 */ /* 0x000fe2000f8e10ff */
[--C-:B--2---:R-:W-:Y:S02]  /*0b50*/  HADD2.F32 R2, -RZ, R4.reuse.H0_H0 ;  /* 0x20000004ff027230 */ /* 0x104fe40000004100 */
[----:B------:R-:W-:-:S03]  /*0b60*/  HADD2.F32 R3, -RZ, R4.H1_H1 ;  /* 0x30000004ff037230 */ /* 0x000fc60000004100 */
[----:B------:R-:W-:Y:S02]  /*0b70*/  FMNMX.FTZ R2, R2, 65504, PT ;  /* 0x477fe00002027809 */ /* 0x000fe40003810000 */
[----:B------:R-:W-:Y:S02]  /*0b80*/  FMNMX.FTZ R3, R3, 65504, PT ;  /* 0x477fe00003037809 */ /* 0x000fe40003810000 */
[----:B------:R-:W-:Y:S02]  /*0b90*/  FMNMX.FTZ R2, R2, -65504, !PT ;  /* 0xc77fe00002027809 */ /* 0x000fe40007810000 */
[----:B------:R-:W-:-:S03]  /*0ba0*/  FMNMX.FTZ R3, R3, -65504, !PT ;  /* 0xc77fe00003037809 */ /* 0x000fc60007810000 */
[----:B------:R-:W-:-:S04]  /*0bb0*/  FADD.FTZ R6, RZ, R2 ;  /* 0x00000002ff067221 */ /* 0x000fc80000010000 */
[----:B------:R-:W-:-:S05]  /*0bc0*/  FADD.FTZ R6, R3, R6 ;  /* 0x0000000603067221 */ /* 0x000fca0000010000 */
[----:B------:R-:W0:Y:S02]  /*0bd0*/  SHFL.BFLY PT, R7, R6, 0x10, 0x1f ;  /* 0x0e001f0006077f89 */ /* 0x000e2400000e0000 */
[----:B0-----:R-:W-:-:S05]  /*0be0*/  FADD.FTZ R7, R6, R7 ;  /* 0x0000000706077221 */ /* 0x001fca0000010000 */
        /* <DEDUP_REMOVED lines=11> */
[----:B------:R-:W-:Y:S01]  /*0ca0*/  UISETP.GE.U32.AND UP2, UPT, UR12, 0x3c1, UPT ;  /* 0x000003c10c00788c */ /* 0x000fe2000bf46070 */
[----:B------:R-:W-:Y:S01]  /*0cb0*/  HFMA2 R19, -RZ, RZ, 0, 0 ;  /* 0x00000000ff137431 */ /* 0x000fe200000001ff */
[----:B------:R-:W-:Y:S01]  /*0cc0*/  UISETP.LT.AND UP1, UPT, UR5, 0x1, UPT ;  /* 0x000000010500788c */ /* 0x000fe2000bf21270 */
[----:B------:R-:W-:-:S03]  /*0cd0*/  UMOV UR4, URZ ;  /* 0x000000ff00047c82 */ /* 0x000fc60008000000 */
[----:B------:R-:W-:-:S04]  /*0ce0*/  USEL UR6, UR5, 0x1, !UP1 ;  /* 0x0000000105067887 */ /* 0x000fc8000c800000 */
[----:B------:R-:W-:-:S04]  /*0cf0*/  ULOP3.LUT UR13, UR6, 0xf, URZ, 0xc0, !UPT ;  /* 0x0000000f060d7892 */ /* 0x000fc8000f8ec0ff */
[----:B------:R-:W-:Y:S01]  /*0d00*/  UISETP.NE.AND UP1, UPT, UR13, URZ, UPT ;  /* 0x000000ff0d00728c */ /* 0x000fe2000bf25270 */
[----:B------:R-:W-:Y:S10]  /*0d10*/  BRA.U !UP2, `(.L_x_8) ;  /* 0x000000010a707547 */ /* 0x000ff4000b800000 */
[----:B------:R-:W-:Y:S01]  /*0d20*/  ULOP3.LUT UR4, UR6, 0x1fffff0, URZ, 0xc0, !UPT ;  /* 0x01fffff006047892 */ /* 0x000fe2000f8ec0ff */
[----:B------:R-:W-:Y:S01]  /*0d30*/  MOV R19, RZ ;  /* 0x000000ff00137202 */ /* 0x000fe20000000f00 */
[----:B------:R-:W-:Y:S02]  /*0d40*/  UIADD3 UR10, UPT, UPT, UR7, 0x20, URZ ;  /* 0x00000020070a7890 */ /* 0x000fe4000fffe0ff */
[----:B------:R-:W-:-:S12]  /*0d50*/  UIADD3 UR11, UPT, UPT, -UR4, URZ, URZ ;  /* 0x000000ff040b7290 */ /* 0x000fd8000fffe1ff */
.L_x_9:
[----:B------:R-:W1:Y:S01]  /*0d60*/  LDS.128 R4, [UR10+-0x20] ;  /* 0xffffe00aff047984 */ /* 0x000e620008000c00 */
[----:B------:R-:W-:-:S03]  /*0d70*/  UIADD3 UR11, UPT, UPT, UR11, 0x10, URZ ;  /* 0x000000100b0b7890 */ /* 0x000fc6000fffe0ff */
[----:B0-----:R-:W0:Y:S01]  /*0d80*/  LDS.128 R8, [UR10+-0x10] ;  /* 0xfffff00aff087984 */ /* 0x001e220008000c00 */
[----:B------:R-:W-:-:S03]  /*0d90*/  UISETP.NE.AND UP2, UPT, UR11, URZ, UPT ;  /* 0x000000ff0b00728c */ /* 0x000fc6000bf45270 */
[----:B------:R-:W2:Y:S01]  /*0da0*/  LDS.128 R12, [UR10] ;  /* 0x0000000aff0c7984 */ /* 0x000ea20008000c00 */
[----:B-1----:R-:W-:-:S03]  /*0db0*/  FADD.FTZ R4, R4, R19 ;  /* 0x0000001304047221 */ /* 0x002fc60000010000 */
[----:B------:R-:W1:Y:S01]  /*0dc0*/  LDS.128 R16, [UR10+0x10] ;  /* 0x0000100aff107984 */ /* 0x000e620008000c00 */
[----:B------:R-:W-:Y:S01]  /*0dd0*/  UIADD3 UR10, UPT, UPT, UR10, 0x40, URZ ;  /* 0x000000400a0a7890 */ /* 0x000fe2000fffe0ff */
[----:B------:R-:W-:-:S04]  /*0de0*/  FADD.FTZ R5, R4, R5 ;  /* 0x0000000504057221 */ /* 0x000fc80000010000 */
[----:B------:R-:W-:-:S04]  /*0df0*/  FADD.FTZ R6, R5, R6 ;  /* 0x0000000605067221 */ /* 0x000fc80000010000 */
[----:B------:R-:W-:-:S04]  /*0e00*/  FADD.FTZ R7, R6, R7 ;  /* 0x0000000706077221 */ /* 0x000fc80000010000 */
[----:B0-----:R-:W-:-:S04]  /*0e10*/  FADD.FTZ R8, R7, R8 ;  /* 0x0000000807087221 */ /* 0x001fc80000010000 */
[----:B------:R-:W-:-:S04]  /*0e20*/  FADD.FTZ R9, R8, R9 ;  /* 0x0000000908097221 */ /* 0x000fc80000010000 */
[----:B------:R-:W-:-:S04]  /*0e30*/  FADD.FTZ R10, R9, R10 ;  /* 0x0000000a090a7221 */ /* 0x000fc80000010000 */
[----:B------:R-:W-:-:S04]  /*0e40*/  FADD.FTZ R11, R10, R11 ;  /* 0x0000000b0a0b7221 */ /* 0x000fc80000010000 */
[----:B--2---:R-:W-:-:S04]  /*0e50*/  FADD.FTZ R12, R11, R12 ;  /* 0x0000000c0b0c7221 */ /* 0x004fc80000010000 */
[----:B------:R-:W-:-:S04]  /*0e60*/  FADD.FTZ R13, R12, R13 ;  /* 0x0000000d0c0d7221 */ /* 0x000fc80000010000 */
[----:B------:R-:W-:-:S04]  /*0e70*/  FADD.FTZ R14, R13, R14 ;  /* 0x0000000e0d0e7221 */ /* 0x000fc80000010000 */
[----:B------:R-:W-:-:S04]  /*0e80*/  FADD.FTZ R15, R14, R15 ;  /* 0x0000000f0e0f7221 */ /* 0x000fc80000010000 */
[----:B-1----:R-:W-:-:S04]  /*0e90*/  FADD.FTZ R16, R15, R16 ;  /* 0x000000100f107221 */ /* 0x002fc80000010000 */
[----:B------:R-:W-:-:S04]  /*0ea0*/  FADD.FTZ R17, R16, R17 ;  /* 0x0000001110117221 */ /* 0x000fc80000010000 */
[----:B------:R-:W-:-:S04]  /*0eb0*/  FADD.FTZ R18, R17, R18 ;  /* 0x0000001211127221 */ /* 0x000fc80000010000 */
[----:B------:R-:W-:Y:S01]  /*0ec0*/  FADD.FTZ R19, R18, R19 ;  /* 0x0000001312137221 */ /* 0x000fe20000010000 */
[----:B------:R-:W-:Y:S06]  /*0ed0*/  BRA.U UP2, `(.L_x_9) ;  /* 0xfffffffd02a07547 */ /* 0x000fec000b83ffff */
.L_x_8:
[----:B------:R-:W-:Y:S05]  /*0ee0*/  BRA.U !UP1, `(.L_x_7) ;  /* 0x0000000109947547 */ /* 0x000fea000b800000 */
[----:B------:R-:W-:Y:S02]  /*0ef0*/  UISETP.GE.U32.AND UP1, UPT, UR13, 0x8, UPT ;  /* 0x000000080d00788c */ /* 0x000fe4000bf26070 */
[----:B------:R-:W-:-:S04]  /*0f00*/  ULOP3.LUT UR11, UR6, 0x7, URZ, 0xc0, !UPT ;  /* 0x00000007060b7892 */ /* 0x000fc8000f8ec0ff */
[----:B------:R-:W-:-:S03]  /*0f10*/  UISETP.NE.AND UP2, UPT, UR11, URZ, UPT ;  /* 0x000000ff0b00728c */ /* 0x000fc6000bf45270 */
[----:B------:R-:W-:Y:S08]  /*0f20*/  BRA.U !UP1, `(.L_x_10) ;  /* 0x0000000109307547 */ /* 0x000ff0000b800000 */
[----:B------:R-:W-:Y:S02]  /*0f30*/  ULEA UR10, UR4, UR7, 0x2 ;  /* 0x00000007040a7291 */ /* 0x000fe4000f8e10ff */
[----:B------:R-:W-:-:S07]  /*0f40*/  UIADD3 UR4, UPT, UPT, UR4, 0x8, URZ ;  /* 0x0000000804047890 */ /* 0x000fce000fffe0ff */
[----:B------:R-:W1:Y:S04]  /*0f50*/  LDS.128 R4, [UR10] ;  /* 0x0000000aff047984 */ /* 0x000e680008000c00 */
[----:B0-----:R-:W0:Y:S01]  /*0f60*/  LDS.128 R8, [UR10+0x10] ;  /* 0x0000100aff087984 */ /* 0x001e220008000c00 */
[----:B-1----:R-:W-:-:S04]  /*0f70*/  FADD.FTZ R4, R19, R4 ;  /* 0x0000000413047221 */ /* 0x002fc80000010000 */
[----:B------:R-:W-:-:S04]  /*0f80*/  FADD.FTZ R5, R4, R5 ;  /* 0x0000000504057221 */ /* 0x000fc80000010000 */
[----:B------:R-:W-:-:S04]  /*0f90*/  FADD.FTZ R6, R5, R6 ;  /* 0x0000000605067221 */ /* 0x000fc80000010000 */
[----:B------:R-:W-:-:S04]  /*0fa0*/  FADD.FTZ R7, R6, R7 ;  /* 0x0000000706077221 */ /* 0x000fc80000010000 */
[----:B0-----:R-:W-:-:S04]  /*0fb0*/  FADD.FTZ R8, R7, R8 ;  /* 0x0000000807087221 */ /* 0x001fc80000010000 */
[----:B------:R-:W-:-:S04]  /*0fc0*/  FADD.FTZ R9, R8, R9 ;  /* 0x0000000908097221 */ /* 0x000fc80000010000 */
[----:B------:R-:W-:-:S04]  /*0fd0*/  FADD.FTZ R10, R9, R10 ;  /* 0x0000000a090a7221 */ /* 0x000fc80000010000 */
[----:B------:R-:W-:-:S07]  /*0fe0*/  FADD.FTZ R19, R10, R11 ;  /* 0x0000000b0a137221 */ /* 0x000fce0000010000 */
.L_x_10:
[----:B------:R-:W-:Y:S05]  /*0ff0*/  BRA.U !UP2, `(.L_x_7) ;  /* 0x000000010a507547 */ /* 0x000fea000b800000 */
[----:B------:R-:W-:Y:S02]  /*1000*/  UISETP.GE.U32.AND UP1, UPT, UR11, 0x4, UPT ;  /* 0x000000040b00788c */ /* 0x000fe4000bf26070 */
[----:B------:R-:W-:-:S04]  /*1010*/  ULOP3.LUT UR6, UR6, 0x3, URZ, 0xc0, !UPT ;  /* 0x0000000306067892 */ /* 0x000fc8000f8ec0ff */
[----:B------:R-:W-:-:S03]  /*1020*/  UISETP.NE.AND UP2, UPT, UR6, URZ, UPT ;  /* 0x000000ff0600728c */ /* 0x000fc6000bf45270 */
[----:B------:R-:W-:Y:S08]  /*1030*/  BRA.U !UP1, `(.L_x_11) ;  /* 0x00000001091c7547 */ /* 0x000ff0000b800000 */
[----:B------:R-:W-:Y:S02]  /*1040*/  ULEA UR10, UR4, UR7, 0x2 ;  /* 0x00000007040a7291 */ /* 0x000fe4000f8e10ff */
[----:B------:R-:W-:-:S07]  /*1050*/  UIADD3 UR4, UPT, UPT, UR4, 0x4, URZ ;  /* 0x0000000404047890 */ /* 0x000fce000fffe0ff */
[----:B------:R-:W1:Y:S02]  /*1060*/  LDS.128 R4, [UR10] ;  /* 0x0000000aff047984 */ /* 0x000e640008000c00 */
[----:B-1----:R-:W-:-:S04]  /*1070*/  FADD.FTZ R4, R19, R4 ;  /* 0x0000000413047221 */ /* 0x002fc80000010000 */
[----:B------:R-:W-:-:S04]  /*1080*/  FADD.FTZ R5, R4, R5 ;  /* 0x0000000504057221 */ /* 0x000fc80000010000 */
[----:B------:R-:W-:-:S04]  /*1090*/  FADD.FTZ R6, R5, R6 ;  /* 0x0000000605067221 */ /* 0x000fc80000010000 */
[----:B------:R-:W-:-:S07]  /*10a0*/  FADD.FTZ R19, R6, R7 ;  /* 0x0000000706137221 */ /* 0x000fce0000010000 */
.L_x_11:
[----:B------:R-:W-:Y:S05]  /*10b0*/  BRA.U !UP2, `(.L_x_7) ;  /* 0x000000010a207547 */ /* 0x000fea000b800000 */
[----:B------:R-:W-:Y:S02]  /*10c0*/  ULEA UR4, UR4, UR7, 0x2 ;  /* 0x0000000704047291 */ /* 0x000fe4000f8e10ff */
[----:B------:R-:W-:-:S12]  /*10d0*/  UIADD3 UR6, UPT, UPT, -UR6, URZ, URZ ;  /* 0x000000ff06067290 */ /* 0x000fd8000fffe1ff */
.L_x_12:
[----:B------:R-:W1:Y:S01]  /*10e0*/  LDS R4, [UR4] ;  /* 0x00000004ff047984 */ /* 0x000e620008000800 */
[----:B------:R-:W-:Y:S02]  /*10f0*/  UIADD3 UR6, UPT, UPT, UR6, 0x1, URZ ;  /* 0x0000000106067890 */ /* 0x000fe4000fffe0ff */
[----:B------:R-:W-:Y:S02]  /*1100*/  UIADD3 UR4, UPT, UPT, UR4, 0x4, URZ ;  /* 0x0000000404047890 */ /* 0x000fe4000fffe0ff */
[----:B------:R-:W-:Y:S01]  /*1110*/  UISETP.NE.AND UP1, UPT, UR6, URZ, UPT ;  /* 0x000000ff0600728c */ /* 0x000fe2000bf25270 */
[----:B-1----:R-:W-:-:S08]  /*1120*/  FADD.FTZ R19, R4, R19 ;  /* 0x0000001304137221 */ /* 0x002fd00000010000 */
[----:B------:R-:W-:Y:S05]  /*1130*/  BRA.U UP1, `(.L_x_12) ;  /* 0xfffffffd01e87547 */ /* 0x000fea000b83ffff */
.L_x_7:
[----:B------:R-:W1:Y:S02]  /*1140*/  LDCU UR11, c[0x0][0x3a4] ;  /* 0x00007480ff0b77ac */ /* 0x000e640008000800 */
[C---:B-1----:R-:W-:Y:S01]  /*1150*/  FFMA.FTZ R2, -R19.reuse, UR11, R2 ;  /* 0x0000000b13027c23 */ /* 0x042fe20008010102 */
[----:B------:R-:W-:Y:S01]  /*1160*/  FFMA.FTZ R3, -R19, UR11, R3 ;  /* 0x0000000b13037c23 */ /* 0x000fe20008010103 */
[----:B------:R-:W-:Y:S02]  /*1170*/  MOV R19, RZ ;  /* 0x000000ff00137202 */ /* 0x000fe40000000f00 */
[----:B------:R-:W-:-:S04]  /*1180*/  FFMA.FTZ R4, R2, R2, RZ ;  /* 0x0000000202047223 */ /* 0x000fc800000100ff */
[----:B------:R-:W-:-:S05]  /*1190*/  FFMA.FTZ R4, R3, R3, R4 ;  /* 0x0000000303047223 */ /* 0x000fca0000010004 */
[----:B------:R-:W1:Y:S02]  /*11a0*/  SHFL.BFLY PT, R5, R4, 0x10, 0x1f ;  /* 0x0e001f0004057f89 */ /* 0x000e6400000e0000 */
[----:B-1----:R-:W-:-:S05]  /*11b0*/  FADD.FTZ R5, R4, R5 ;  /* 0x0000000504057221 */ /* 0x002fca0000010000 */
[----:B------:R-:W1:Y:S02]  /*11c0*/  SHFL.BFLY PT, R6, R5, 0x8, 0x1f ;  /* 0x0d001f0005067f89 */ /* 0x000e6400000e0000 */
[----:B-1----:R-:W-:-:S05]  /*11d0*/  FADD.FTZ R6, R5, R6 ;  /* 0x0000000605067221 */ /* 0x002fca0000010000 */
[----:B------:R-:W1:Y:S02]  /*11e0*/  SHFL.BFLY PT, R7, R6, 0x4, 0x1f ;  /* 0x0c801f0006077f89 */ /* 0x000e6400000e0000 */
[----:B-1----:R-:W-:-:S05]  /*11f0*/  FADD.FTZ R7, R6, R7 ;  /* 0x0000000706077221 */ /* 0x002fca0000010000 */
[----:B------:R-:W1:Y:S02]  /*1200*/  SHFL.BFLY PT, R8, R7, 0x2, 0x1f ;  /* 0x0c401f0007087f89 */ /* 0x000e6400000e0000 */
[----:B-1----:R-:W-:-:S05]  /*1210*/  FADD.FTZ R8, R7, R8 ;  /* 0x0000000807087221 */ /* 0x002fca0000010000 */
[----:B0-----:R-:W0:Y:S02]  /*1220*/  SHFL.BFLY PT, R9, R8, 0x1, 0x1f ;  /* 0x0c201f0008097f89 */ /* 0x001e2400000e0000 */
[----:B0-----:R-:W-:-:S05]  /*1230*/  FADD.FTZ R9, R8, R9 ;  /* 0x0000000908097221 */ /* 0x001fca0000010000 */
[----:B------:R0:W-:Y:S01]  /*1240*/  @!P0 STS [R20], R9 ;  /* 0x0000000914008388 */ /* 0x0001e20000000800 */
[----:B------:R-:W-:Y:S06]  /*1250*/  BAR.SYNC.DEFER_BLOCKING 0x0 ;  /* 0x0000000000007b1d */ /* 0x000fec0000010000 */
[----:B------:R-:W-:Y:S05]  /*1260*/  BRA.U !UP0, `(.L_x_13) ;  /* 0x0000000508287547 */ /* 0x000fea000b800000 */
[----:B------:R-:W-:Y:S01]  /*1270*/  UISETP.LT.AND UP0, UPT, UR5, 0x1, UPT ;  /* 0x000000010500788c */ /* 0x000fe2000bf01270 */
[----:B------:R-:W-:Y:S01]  /*1280*/  HFMA2 R19, -RZ, RZ, 0, 0 ;  /* 0x00000000ff137431 */ /* 0x000fe200000001ff */
[----:B------:R-:W-:Y:S02]  /*1290*/  UMOV UR4, URZ ;  /* 0x000000ff00047c82 */ /* 0x000fe40008000000 */
[----:B------:R-:W-:Y:S02]  /*12a0*/  USEL UR5, UR5, 0x1, !UP0 ;  /* 0x0000000105057887 */ /* 0x000fe4000c000000 */
[----:B------:R-:W-:Y:S02]  /*12b0*/  UISETP.GE.U32.AND UP0, UPT, UR12, 0x3c1, UPT ;  /* 0x000003c10c00788c */ /* 0x000fe4000bf06070 */
[----:B------:R-:W-:-:S04]  /*12c0*/  ULOP3.LUT UR13, UR5, 0xf, URZ, 0xc0, !UPT ;  /* 0x0000000f050d7892 */ /* 0x000fc8000f8ec0ff */
[----:B------:R-:W-:-:S03]  /*12d0*/  UISETP.NE.AND UP1, UPT, UR13, URZ, UPT ;  /* 0x000000ff0d00728c */ /* 0x000fc6000bf25270 */
[----:B------:R-:W-:Y:S08]  /*12e0*/  BRA.U !UP0, `(.L_x_14) ;  /* 0x0000000108707547 */ /* 0x000ff0000b800000 */
[----:B------:R-:W-:Y:S01]  /*12f0*/  ULOP3.LUT UR4, UR5, 0x1fffff0, URZ, 0xc0, !UPT ;  /* 0x01fffff005047892 */ /* 0x000fe2000f8ec0ff */
[----:B------:R-:W-:Y:S01]  /*1300*/  MOV R19, RZ ;  /* 0x000000ff00137202 */ /* 0x000fe20000000f00 */
[----:B------:R-:W-:Y:S02]  /*1310*/  UIADD3 UR6, UPT, UPT, UR7, 0x20, URZ ;  /* 0x0000002007067890 */ /* 0x000fe4000fffe0ff */
[----:B------:R-:W-:-:S12]  /*1320*/  UIADD3 UR10, UPT, UPT, -UR4, URZ, URZ ;  /* 0x000000ff040a7290 */ /* 0x000fd8000fffe1ff */
.L_x_15:
        /* <DEDUP_REMOVED lines=24> */
.L_x_14:
        /* <DEDUP_REMOVED lines=17> */
.L_x_16:
        /* <DEDUP_REMOVED lines=12> */
.L_x_17:
[----:B------:R-:W-:Y:S05]  /*1680*/  BRA.U !UP1, `(.L_x_13) ;  /* 0x0000000109207547 */ /* 0x000fea000b800000 */
[----:B------:R-:W-:Y:S02]  /*1690*/  ULEA UR4, UR4, UR7, 0x2 ;  /* 0x0000000704047291 */ /* 0x000fe4000f8e10ff */
[----:B------:R-:W-:-:S12]  /*16a0*/  UIADD3 UR5, UPT, UPT, -UR5, URZ, URZ ;  /* 0x000000ff05057290 */ /* 0x000fd8000fffe1ff */
.L_x_18:
[----:B------:R-:W1:Y:S01]  /*16b0*/  LDS R4, [UR4] ;  /* 0x00000004ff047984 */ /* 0x000e620008000800 */
[----:B------:R-:W-:Y:S02]  /*16c0*/  UIADD3 UR5, UPT, UPT, UR5, 0x1, URZ ;  /* 0x0000000105057890 */ /* 0x000fe4000fffe0ff */
[----:B------:R-:W-:Y:S02]  /*16d0*/  UIADD3 UR4, UPT, UPT, UR4, 0x4, URZ ;  /* 0x0000000404047890 */ /* 0x000fe4000fffe0ff */
[----:B------:R-:W-:Y:S01]  /*16e0*/  UISETP.NE.AND UP0, UPT, UR5, URZ, UPT ;  /* 0x000000ff0500728c */ /* 0x000fe2000bf05270 */
[----:B-1----:R-:W-:-:S08]  /*16f0*/  FADD.FTZ R19, R4, R19 ;  /* 0x0000001304137221 */ /* 0x002fd00000010000 */
[----:B------:R-:W-:Y:S05]  /*1700*/  BRA.U UP0, `(.L_x_18) ;  /* 0xfffffffd00e87547 */ /* 0x000fea000b83ffff */
.L_x_13:
[----:B------:R-:W1:Y:S01]  /*1710*/  LDCU.64 UR4, c[0x0][0x390] ;  /* 0x00007200ff0477ac */ /* 0x000e620008000a00 */
[----:B------:R-:W-:Y:S01]  /*1720*/  IMAD.WIDE.U32 R24, R0, 0x4, R24 ;  /* 0x0000000400187825 */ /* 0x000fe200078e0018 */
[----:B------:R-:W2:Y:S05]  /*1730*/  LDC R4, c[0x0][0x3a0] ;  /* 0x0000e800ff047b82 */ /* 0x000eaa0000000800 */
[----:B------:R-:W3:Y:S01]  /*1740*/  LDG.E.CONSTANT R24, desc[UR8][R24.64] ;  /* 0x0000000818187981 */ /* 0x000ee2000c1e9900 */
[----:B-1----:R-:W-:-:S04]  /*1750*/  ISETP.NE.U32.AND P0, PT, RZ, UR4, PT ;  /* 0x00000004ff007c0c */ /* 0x002fc8000bf05070 */
[----:B------:R-:W-:-:S13]  /*1760*/  ISETP.NE.AND.EX P0, PT, RZ, UR5, PT, P0 ;  /* 0x00000005ff007c0c */ /* 0x000fda000bf05300 */
[----:B------:R-:W-:-:S06]  /*1770*/  @P0 IMAD.WIDE.U32 R22, R0, 0x4, R22 ;  /* 0x0000000400160825 */ /* 0x000fcc00078e0016 */
[----:B------:R-:W4:Y:S01]  /*1780*/  @P0 LDG.E.CONSTANT R22, desc[UR8][R22.64] ;  /* 0x0000000816160981 */ /* 0x000f22000c1e9900 */
[----:B--2---:R-:W-:-:S06]  /*1790*/  FFMA.FTZ R19, R19, UR11, R4 ;  /* 0x0000000b13137c23 */ /* 0x004fcc0008010004 */
        /* <DEDUP_REMOVED lines=12> */
.L_x_19:
[----:B------:R-:W-:-:S00]  /*1860*/  BRA `(.L_x_19) ;  /* 0xfffffffc00fc7947 */ /* 0x000fc0000383ffff */
[----:B------:R-:W-:-:S00]  /*1870*/  NOP ;  /* 0x0000000000007918 */ /* 0x000fc00000000000 */
        /* <DEDUP_REMOVED lines=8> */
.L_x_20:


//--------------------- .nv.shared._Z16head_norm_kernelPK6__halfS1_S1_PS_ffiiib --------------------------
	.section	.nv.shared._Z16head_norm_kernelPK6__halfS1_S1_PS_ffiiib,"aw",@nobits
	.sectionflags	@""
	.align	4
.nv.shared._Z16head_norm_kernelPK6__halfS1_S1_PS_ffiiib:
	.zero		1056


//--------------------- .nv.shared.reserved.0     --------------------------
	.section	.nv.shared.reserved.0,"aw",@nobits
	.weak		__nv_reservedSMEM_offset_0_alias
	.size		__nv_reservedSMEM_offset_0_alias, 0, 64
	.other		__nv_reservedSMEM_offset_0_alias,@"STO_CUDA_RESERVED_SHARED STV_DEFAULT"
__nv_reservedSMEM_offset_0_alias:
	.zero		0
	.zero		64


//--------------------- .nv.global                --------------------------
	.section	.nv.global,"aw",@nobits
.nv.global:
	.type		_ZN43_INTERNAL_715a613b_12_head_norm_cu_bf0d74984cuda3std3__48in_placeE,@object
	.size		_ZN43_INTERNAL_715a613b_12_head_norm_cu_bf0d74984cuda3std3__48in_placeE,(_ZN43_INTERNAL_715a613b_12_head_norm_cu_bf0d74984cuda3std6ranges3__45__cpo8distanceE - _ZN43_INTERNAL_715a613b_12_head_norm_cu_bf0d74984cuda3std3__48in_placeE)
_ZN43_INTERNAL_715a613b_12_head_norm_cu_bf0d74984cuda3std3__48in_placeE:
	.zero		1
	.type		_ZN43_INTERNAL_715a613b_12_head_norm_cu_bf0d74984cuda3std6ranges3__45__cpo8distanceE,@object
	.size		_ZN43_INTERNAL_715a613b_12_head_norm_cu_bf0d74984cuda3std6ranges3__45__cpo8distanceE,(_ZN43_INTERNAL_715a613b_12_head_norm_cu_bf0d74984cuda3std3__45__cpo6cbeginE - _ZN43_INTERNAL_715a613b_12_head_norm_cu_bf0d74984cuda3std6ranges3__45__cpo8distanceE)
_ZN43_INTERNAL_715a613b_12_head_norm_cu_bf0d74984cuda3std6ranges3__45__cpo8distanceE:
	.zero		1
	.type		_ZN43_INTERNAL_715a613b_12_head_norm_cu_bf0d74984cuda3std3__45__cpo6cbeginE,@object
	.size		_ZN43_INTERNAL_715a613b_12_head_norm_cu_bf0d74984cuda3std3__45__cpo6cbeginE,(_ZN43_INTERNAL_715a613b_12_head_norm_cu_bf0d74984cuda3std6ranges3__45__cpo7advanceE - _ZN43_INTERNAL_715a613b_12_head_norm_cu_bf0d74984cuda3std3__45__cpo6cbeginE)
_ZN43_INTERNAL_715a613b_12_head_norm_cu_bf0d74984cuda3std3__45__cpo6cbeginE:
	.zero		1
	.type		_ZN43_INTERNAL_715a613b_12_head_norm_cu_bf0d74984cuda3std6ranges3__45__cpo7advanceE,@object
	.size		_ZN43_INTERNAL_715a613b_12_head_norm_cu_bf0d74984cuda3std6ranges3__45__cpo7advanceE,(_ZN43_INTERNAL_715a613b_12_head_norm_cu_bf0d74984cuda3std3__45__cpo7crbeginE - _ZN43_INTERNAL_715a613b_12_head_norm_cu_bf0d74984cuda3std6ranges3__45__cpo7advanceE)
_ZN43_INTERNAL_715a613b_12_head_norm_cu_bf0d74984cuda3std6ranges3__45__cpo7advanceE:
	.zero		1
	.type		_ZN43_INTERNAL_715a613b_12_head_norm_cu_bf0d74984cuda3std3__45__cpo7crbeginE,@object
	.size		_ZN43_INTERNAL_715a613b_12_head_norm_cu_bf0d74984cuda3std3__45__cpo7crbeginE,(_ZN43_INTERNAL_715a613b_12_head_norm_cu_bf0d74984cuda3std6ranges3__45__cpo4dataE - _ZN43_INTERNAL_715a613b_12_head_norm_cu_bf0d74984cuda3std3__45__cpo7crbeginE)
_ZN43_INTERNAL_715a613b_12_head_norm_cu_bf0d74984cuda3std3__45__cpo7crbeginE:
	.zero		1
	.type		_ZN43_INTERNAL_715a613b_12_head_norm_cu_bf0d74984cuda3std6ranges3__45__cpo4dataE,@object
	.size		_ZN43_INTERNAL_715a613b_12_head_norm_cu_bf0d74984cuda3std6ranges3__45__cpo4dataE,(_ZN43_INTERNAL_715a613b_12_head_norm_cu_bf0d74984cuda3std6ranges3__45__cpo5beginE - _ZN43_INTERNAL_715a613b_12_head_norm_cu_bf0d74984cuda3std6ranges3__45__cpo4dataE)
_ZN43_INTERNAL_715a613b_12_head_norm_cu_bf0d74984cuda3std6ranges3__45__cpo4dataE:
	.zero		1
	.type		_ZN43_INTERNAL_715a613b_12_head_norm_cu_bf0d74984cuda3std6ranges3__45__cpo5beginE,@object
	.size		_ZN43_INTERNAL_715a613b_12_head_norm_cu_bf0d74984cuda3std6ranges3__45__cpo5beginE,(_ZN43_INTERNAL_715a613b_12_head_norm_cu_bf0d74984cuda3std3__445_GLOBAL__N__715a613b_12_head_norm_cu_bf0d74986ignoreE - _ZN43_INTERNAL_715a613b_12_head_norm_cu_bf0d74984cuda3std6ranges3__45__cpo5beginE)
_ZN43_INTERNAL_715a613b_12_head_norm_cu_bf0d74984cuda3std6ranges3__45__cpo5beginE:
	.zero		1
	.type		_ZN43_INTERNAL_715a613b_12_head_norm_cu_bf0d74984cuda3std3__445_GLOBAL__N__715a613b_12_head_norm_cu_bf0d74986ignoreE,@object
	.size		_ZN43_INTERNAL_715a613b_12_head_norm_cu_bf0d74984cuda3std3__445_GLOBAL__N__715a613b_12_head_norm_cu_bf0d74986ignoreE,(_ZN43_INTERNAL_715a613b_12_head_norm_cu_bf0d74984cuda3std6ranges3__45__cpo4sizeE - _ZN43_INTERNAL_715a613b_12_head_norm_cu_bf0d74984cuda3std3__445_GLOBAL__N__715a613b_12_head_norm_cu_bf0d74986ignoreE)
_ZN43_INTERNAL_715a613b_12_head_norm_cu_bf0d74984cuda3std3__445_GLOBAL__N__715a613b_12_head_norm_cu_bf0d74986ignoreE:
	.zero		1
	.type		_ZN43_INTERNAL_715a613b_12_head_norm_cu_bf0d74984cuda3std6ranges3__45__cpo4sizeE,@object
	.size		_ZN43_INTERNAL_715a613b_12_head_norm_cu_bf0d74984cuda3std6ranges3__45__cpo4sizeE,(_ZN43_INTERNAL_715a613b_12_head_norm_cu_bf0d74984cuda3std3__45__cpo5beginE - _ZN43_INTERNAL_715a613b_12_head_norm_cu_bf0d74984cuda3std6ranges3__45__cpo4sizeE)
_ZN43_INTERNAL_715a613b_12_head_norm_cu_bf0d74984cuda3std6ranges3__45__cpo4sizeE:
	.zero		1
	.type		_ZN43_INTERNAL_715a613b_12_head_norm_cu_bf0d74984cuda3std3__45__cpo5beginE,@object
	.size		_ZN43_INTERNAL_715a613b_12_head_norm_cu_bf0d74984cuda3std3__45__cpo5beginE,(_ZN43_INTERNAL_715a613b_12_head_norm_cu_bf0d74984cuda3std6ranges3__45__cpo6cbeginE - _ZN43_INTERNAL_715a613b_12_head_norm_cu_bf0d74984cuda3std3__45__cpo5beginE)
_ZN43_INTERNAL_715a613b_12_head_norm_cu_bf0d74984cuda3std3__45__cpo5beginE:
	.zero		1
	.type		_ZN43_INTERNAL_715a613b_12_head_norm_cu_bf0d74984cuda3std6ranges3__45__cpo6cbeginE,@object
	.size		_ZN43_INTERNAL_715a613b_12_head_norm_cu_bf0d74984cuda3std6ranges3__45__cpo6cbeginE,(_ZN43_INTERNAL_715a613b_12_head_norm_cu_bf0d74984cuda3std3__45__cpo6rbeginE - _ZN43_INTERNAL_715a613b_12_head_norm_cu_bf0d74984cuda3std6ranges3__45__cpo6cbeginE)
_ZN43_INTERNAL_715a613b_12_head_norm_cu_bf0d74984cuda3std6ranges3__45__cpo6cbeginE:
	.zero		1
	.type		_ZN43_INTERNAL_715a613b_12_head_norm_cu_bf0d74984cuda3std3__45__cpo6rbeginE,@object
	.size		_ZN43_INTERNAL_715a613b_12_head_norm_cu_bf0d74984cuda3std3__45__cpo6rbeginE,(_ZN43_INTERNAL_715a613b_12_head_norm_cu_bf0d74984cuda3std6ranges3__45__cpo4nextE - _ZN43_INTERNAL_715a613b_12_head_norm_cu_bf0d74984cuda3std3__45__cpo6rbeginE)
_ZN43_INTERNAL_715a613b_12_head_norm_cu_bf0d74984cuda3std3__45__cpo6rbeginE:
	.zero		1
	.type		_ZN43_INTERNAL_715a613b_12_head_norm_cu_bf0d74984cuda3std6ranges3__45__cpo4nextE,@object
	.size		_ZN43_INTERNAL_715a613b_12_head_norm_cu_bf0d74984cuda3std6ranges3__45__cpo4nextE,(_ZN43_INTERNAL_715a613b_12_head_norm_cu_bf0d74984cuda3std6ranges3__45__cpo4swapE - _ZN43_INTERNAL_715a613b_12_head_norm_cu_bf0d74984cuda3std6ranges3__45__cpo4nextE)
_ZN43_INTERNAL_715a613b_12_head_norm_cu_bf0d74984cuda3std6ranges3__45__cpo4nextE:
	.zero		1
	.type		_ZN43_INTERNAL_715a613b_12_head_norm_cu_bf0d74984cuda3std6ranges3__45__cpo4swapE,@object
	.size		_ZN43_INTERNAL_715a613b_12_head_norm_cu_bf0d74984cuda3std6ranges3__45__cpo4swapE,(_ZN43_INTERNAL_715a613b_12_head_norm_cu_bf0d74984cuda3std3__420unreachable_sentinelE - _ZN43_INTERNAL_715a613b_12_head_norm_cu_bf0d74984cuda3std6ranges3__45__cpo4swapE)
_ZN43_INTERNAL_715a613b_12_head_norm_cu_bf0d74984cuda3std6ranges3__45__cpo4swapE:
	.zero		1
	.type		_ZN43_INTERNAL_715a613b_12_head_norm_cu_bf0d74984cuda3std3__420unreachable_sentinelE,@object
	.size		_ZN43_INTERNAL_715a613b_12_head_norm_cu_bf0d74984cuda3std3__420unreachable_sentinelE,(_ZN43_INTERNAL_715a613b_12_head_norm_cu_bf0d74986thrust24THRUST_300001_SM_1030_NS6system6detail10sequential3seqE - _ZN43_INTERNAL_715a613b_12_head_norm_cu_bf0d74984cuda3std3__420unreachable_sentinelE)
_ZN43_INTERNAL_715a613b_12_head_norm_cu_bf0d74984cuda3std3__420unreachable_sentinelE:
	.zero		1
	.type		_ZN43_INTERNAL_715a613b_12_head_norm_cu_bf0d74986thrust24THRUST_300001_SM_1030_NS6system6detail10sequential3seqE,@object
	.size		_ZN43_INTERNAL_715a613b_12_head_norm_cu_bf0d74986thrust24THRUST_300001_SM_1030_NS6system6detail10sequential3seqE,(_ZN43_INTERNAL_715a613b_12_head_norm_cu_bf0d74984cuda3std3__45__cpo4cendE - _ZN43_INTERNAL_715a613b_12_head_norm_cu_bf0d74986thrust24THRUST_300001_SM_1030_NS6system6detail10sequential3seqE)
_ZN43_INTERNAL_715a613b_12_head_norm_cu_bf0d74986thrust24THRUST_300001_SM_1030_NS6system6detail10sequential3seqE:
	.zero		1
	.type		_ZN43_INTERNAL_715a613b_12_head_norm_cu_bf0d74984cuda3std3__45__cpo4cendE,@object
	.size		_ZN43_INTERNAL_715a613b_12_head_norm_cu_bf0d74984cuda3std3__45__cpo4cendE,(_ZN43_INTERNAL_715a613b_12_head_norm_cu_bf0d74984cuda3std6ranges3__45__cpo9iter_swapE - _ZN43_INTERNAL_715a613b_12_head_norm_cu_bf0d74984cuda3std3__45__cpo4cendE)
_ZN43_INTERNAL_715a613b_12_head_norm_cu_bf0d74984cuda3std3__45__cpo4cendE:
	.zero		1
	.type		_ZN43_INTERNAL_715a613b_12_head_norm_cu_bf0d74984cuda3std6ranges3__45__cpo9iter_swapE,@object
	.size		_ZN43_INTERNAL_715a613b_12_head_norm_cu_bf0d74984cuda3std6ranges3__45__cpo9iter_swapE,(_ZN43_INTERNAL_715a613b_12_head_norm_cu_bf0d74984cuda3std3__45__cpo5crendE - _ZN43_INTERNAL_715a613b_12_head_norm_cu_bf0d74984cuda3std6ranges3__45__cpo9iter_swapE)
_ZN43_INTERNAL_715a613b_12_head_norm_cu_bf0d74984cuda3std6ranges3__45__cpo9iter_swapE:
	.zero		1
	.type		_ZN43_INTERNAL_715a613b_12_head_norm_cu_bf0d74984cuda3std3__45__cpo5crendE,@object
	.size		_ZN43_INTERNAL_715a613b_12_head_norm_cu_bf0d74984cuda3std3__45__cpo5crendE,(_ZN43_INTERNAL_715a613b_12_head_norm_cu_bf0d74984cuda3std6ranges3__45__cpo5cdataE - _ZN43_INTERNAL_715a613b_12_head_norm_cu_bf0d74984cuda3std3__45__cpo5crendE)
_ZN43_INTERNAL_715a613b_12_head_norm_cu_bf0d74984cuda3std3__45__cpo5crendE:
	.zero		1
	.type		_ZN43_INTERNAL_715a613b_12_head_norm_cu_bf0d74984cuda3std6ranges3__45__cpo5cdataE,@object
	.size		_ZN43_INTERNAL_715a613b_12_head_norm_cu_bf0d74984cuda3std6ranges3__45__cpo5cdataE,(_ZN43_INTERNAL_715a613b_12_head_norm_cu_bf0d74984cuda3std6ranges3__45__cpo3endE - _ZN43_INTERNAL_715a613b_12_head_norm_cu_bf0d74984cuda3std6ranges3__45__cpo5cdataE)
_ZN43_INTERNAL_715a613b_12_head_norm_cu_bf0d74984cuda3std6ranges3__45__cpo5cdataE:
	.zero		1
	.type		_ZN43_INTERNAL_715a613b_12_head_norm_cu_bf0d74984cuda3std6ranges3__45__cpo3endE,@object
	.size		_ZN43_INTERNAL_715a613b_12_head_norm_cu_bf0d74984cuda3std6ranges3__45__cpo3endE,(_ZN43_INTERNAL_715a613b_12_head_norm_cu_bf0d74984cuda3std3__419piecewise_constructE - _ZN43_INTERNAL_715a613b_12_head_norm_cu_bf0d74984cuda3std6ranges3__45__cpo3endE)
_ZN43_INTERNAL_715a613b_12_head_norm_cu_bf0d74984cuda3std6ranges3__45__cpo3endE:
	.zero		1
	.type		_ZN43_INTERNAL_715a613b_12_head_norm_cu_bf0d74984cuda3std3__419piecewise_constructE,@object
	.size		_ZN43_INTERNAL_715a613b_12_head_norm_cu_bf0d74984cuda3std3__419piecewise_constructE,(_ZN43_INTERNAL_715a613b_12_head_norm_cu_bf0d74984cuda3std6ranges3__45__cpo5ssizeE - _ZN43_INTERNAL_715a613b_12_head_norm_cu_bf0d74984cuda3std3__419piecewise_constructE)
_ZN43_INTERNAL_715a613b_12_head_norm_cu_bf0d74984cuda3std3__419piecewise_constructE:
	.zero		1
	.type		_ZN43_INTERNAL_715a613b_12_head_norm_cu_bf0d74984cuda3std6ranges3__45__cpo5ssizeE,@object
	.size		_ZN43_INTERNAL_715a613b_12_head_norm_cu_bf0d74984cuda3std6ranges3__45__cpo5ssizeE,(_ZN43_INTERNAL_715a613b_12_head_norm_cu_bf0d74984cuda3std3__45__cpo3endE - _ZN43_INTERNAL_715a613b_12_head_norm_cu_bf0d74984cuda3std6ranges3__45__cpo5ssizeE)
_ZN43_INTERNAL_715a613b_12_head_norm_cu_bf0d74984cuda3std6ranges3__45__cpo5ssizeE:
	.zero		1
	.type		_ZN43_INTERNAL_715a613b_12_head_norm_cu_bf0d74984cuda3std3__45__cpo3endE,@object
	.size		_ZN43_INTERNAL_715a613b_12_head_norm_cu_bf0d74984cuda3std3__45__cpo3endE,(_ZN43_INTERNAL_715a613b_12_head_norm_cu_bf0d74984cuda3std6ranges3__45__cpo4cendE - _ZN43_INTERNAL_715a613b_12_head_norm_cu_bf0d74984cuda3std3__45__cpo3endE)
_ZN43_INTERNAL_715a613b_12_head_norm_cu_bf0d74984cuda3std3__45__cpo3endE:
	.zero		1
	.type		_ZN43_INTERNAL_715a613b_12_head_norm_cu_bf0d74984cuda3std6ranges3__45__cpo4cendE,@object
	.size		_ZN43_INTERNAL_715a613b_12_head_norm_cu_bf0d74984cuda3std6ranges3__45__cpo4cendE,(_ZN43_INTERNAL_715a613b_12_head_norm_cu_bf0d74984cuda3std3__45__cpo4rendE - _ZN43_INTERNAL_715a613b_12_head_norm_cu_bf0d74984cuda3std6ranges3__45__cpo4cendE)
_ZN43_INTERNAL_715a613b_12_head_norm_cu_bf0d74984cuda3std6ranges3__45__cpo4cendE:
	.zero		1
	.type		_ZN43_INTERNAL_715a613b_12_head_norm_cu_bf0d74984cuda3std3__45__cpo4rendE,@object
	.size		_ZN43_INTERNAL_715a613b_12_head_norm_cu_bf0d74984cuda3std3__45__cpo4rendE,(_ZN43_INTERNAL_715a613b_12_head_norm_cu_bf0d74984cuda3std6ranges3__45__cpo4prevE - _ZN43_INTERNAL_715a613b_12_head_norm_cu_bf0d74984cuda3std3__45__cpo4rendE)
_ZN43_INTERNAL_715a613b_12_head_norm_cu_bf0d74984cuda3std3__45__cpo4rendE:
	.zero		1
	.type		_ZN43_INTERNAL_715a613b_12_head_norm_cu_bf0d74984cuda3std6ranges3__45__cpo4prevE,@object
	.size		_ZN43_INTERNAL_715a613b_12_head_norm_cu_bf0d74984cuda3std6ranges3__45__cpo4prevE,(_ZN43_INTERNAL_715a613b_12_head_norm_cu_bf0d74984cuda3std6ranges3__45__cpo9iter_moveE - _ZN43_INTERNAL_715a613b_12_head_norm_cu_bf0d74984cuda3std6ranges3__45__cpo4prevE)
_ZN43_INTERNAL_715a613b_12_head_norm_cu_bf0d74984cuda3std6ranges3__45__cpo4prevE:
	.zero		1
	.type		_ZN43_INTERNAL_715a613b_12_head_norm_cu_bf0d74984cuda3std6ranges3__45__cpo9iter_moveE,@object
	.size		_ZN43_INTERNAL_715a613b_12_head_norm_cu_bf0d74984cuda3std6ranges3__45__cpo9iter_moveE,(.L_13 - _ZN43_INTERNAL_715a613b_12_head_norm_cu_bf0d74984cuda3std6ranges3__45__cpo9iter_moveE)
_ZN43_INTERNAL_715a613b_12_head_norm_cu_bf0d74984cuda3std6ranges3__45__cpo9iter_moveE:
	.zero		1
.L_13:


//--------------------- .nv.constant0._Z16head_norm_kernelPK6__halfS1_S1_PS_ffiiib --------------------------
	.section	.nv.constant0._Z16head_norm_kernelPK6__halfS1_S1_PS_ffiiib,"a",@progbits
	.sectionflags	@""
	.align	4
.nv.constant0._Z16head_norm_kernelPK6__halfS1_S1_PS_ffiiib:
	.zero		949


//--------------------- SYMBOLS --------------------------

	.type		.nv.reservedSmem.offset0,@object
	.size		.nv.reservedSmem.offset0,0x4
	.type		.nv.reservedSmem.cap,@object
	.size		.nv.reservedSmem.cap,0x4
